	.headerflags	@"EF_CUDA_TEXMODE_UNIFIED EF_CUDA_64BIT_ADDRESS EF_CUDA_ACCELERATORS EF_CUDA_SM90 EF_CUDA_VIRTUAL_SM(EF_CUDA_SM90)"
	.elftype	@"ET_EXEC"


//--------------------- .nv.info                  --------------------------
	.section	.nv.info,"",@"SHT_CUDA_INFO"
	.align	4


	//----- nvinfo : EIATTR_REGCOUNT
	.align		4
        /*0000*/ 	.byte	0x04, 0x2f
        /*0002*/ 	.short	(.L_1 - .L_0)
	.align		4
.L_0:
        /*0004*/ 	.word	index@(triton_mm)
        /*0008*/ 	.word	0x00000060


	//----- nvinfo : EIATTR_MIN_STACK_SIZE
	.align		4
.L_1:
        /*000c*/ 	.byte	0x04, 0x12
        /*000e*/ 	.short	(.L_3 - .L_2)
	.align		4
.L_2:
        /*0010*/ 	.word	index@(triton_mm)
        /*0014*/ 	.word	0x00000000


	//----- nvinfo : EIATTR_FRAME_SIZE
	.align		4
.L_3:
        /*0018*/ 	.byte	0x04, 0x11
        /*001a*/ 	.short	(.L_5 - .L_4)
	.align		4
.L_4:
        /*001c*/ 	.word	index@(triton_mm)
        /*0020*/ 	.word	0x00000000


	//----- nvinfo : EIATTR_MIN_STACK_SIZE
	.align		4
.L_5:
        /*0024*/ 	.byte	0x04, 0x12
        /*0026*/ 	.short	(.L_7 - .L_6)
	.align		4
.L_6:
        /*0028*/ 	.word	index@(triton_mm)
        /*002c*/ 	.word	0x00000000
.L_7:


//--------------------- .nv.info.triton_mm        --------------------------
	.section	.nv.info.triton_mm,"",@"SHT_CUDA_INFO"
	.sectionflags	@""
	.align	4


	//----- nvinfo : EIATTR_CUDA_API_VERSION
	.align		4
        /*0000*/ 	.byte	0x04, 0x37
        /*0002*/ 	.short	(.L_9 - .L_8)
.L_8:
        /*0004*/ 	.word	0x0000007c


	//----- nvinfo : EIATTR_KPARAM_INFO
	.align		4
.L_9:
        /*0008*/ 	.byte	0x04, 0x17
        /*000a*/ 	.short	(.L_11 - .L_10)
.L_10:
        /*000c*/ 	.word	0x00000000
        /*0010*/ 	.short	0x0005
        /*0012*/ 	.short	0x0024
        /*0014*/ 	.byte	0x00, 0xf0, 0x11, 0x00


	//----- nvinfo : EIATTR_KPARAM_INFO
	.align		4
.L_11:
        /*0018*/ 	.byte	0x04, 0x17
        /*001a*/ 	.short	(.L_13 - .L_12)
.L_12:
        /*001c*/ 	.word	0x00000000
        /*0020*/ 	.short	0x0004
        /*0022*/ 	.short	0x0020
        /*0024*/ 	.byte	0x00, 0xf0, 0x11, 0x00


	//----- nvinfo : EIATTR_KPARAM_INFO
	.align		4
.L_13:
        /*0028*/ 	.byte	0x04, 0x17
        /*002a*/ 	.short	(.L_15 - .L_14)
.L_14:
        /*002c*/ 	.word	0x00000000
        /*0030*/ 	.short	0x0003
        /*0032*/ 	.short	0x0018
        /*0034*/ 	.byte	0x00, 0xf0, 0x21, 0x00


	//----- nvinfo : EIATTR_KPARAM_INFO
	.align		4
.L_15:
        /*0038*/ 	.byte	0x04, 0x17
        /*003a*/ 	.short	(.L_17 - .L_16)
.L_16:
        /*003c*/ 	.word	0x00000000
        /*0040*/ 	.short	0x0002
        /*0042*/ 	.short	0x0010
        /*0044*/ 	.byte	0x00, 0xf0, 0x21, 0x00


	//----- nvinfo : EIATTR_KPARAM_INFO
	.align		4
.L_17:
        /*0048*/ 	.byte	0x04, 0x17
        /*004a*/ 	.short	(.L_19 - .L_18)
.L_18:
        /*004c*/ 	.word	0x00000000
        /*0050*/ 	.short	0x0001
        /*0052*/ 	.short	0x0008
        /*0054*/ 	.byte	0x00, 0xf0, 0x21, 0x00


	//----- nvinfo : EIATTR_KPARAM_INFO
	.align		4
.L_19:
        /*0058*/ 	.byte	0x04, 0x17
        /*005a*/ 	.short	(.L_21 - .L_20)
.L_20:
        /*005c*/ 	.word	0x00000000
        /*0060*/ 	.short	0x0000
        /*0062*/ 	.short	0x0000
        /*0064*/ 	.byte	0x00, 0xf0, 0x21, 0x00


	//----- nvinfo : EIATTR_SPARSE_MMA_MASK
	.align		4
.L_21:
        /*0068*/ 	.byte	0x03, 0x50
        /*006a*/ 	.short	0x0000


	//----- nvinfo : EIATTR_MAXREG_COUNT
	.align		4
        /*006c*/ 	.byte	0x03, 0x1b
        /*006e*/ 	.short	0x00ff


	//----- nvinfo : EIATTR_COOP_GROUP_MASK_REGIDS
	.align		4
        /*0070*/ 	.byte	0x04, 0x29
        /*0072*/ 	.short	(.L_23 - .L_22)


	//   ....[0]....
.L_22:
        /*0074*/ 	.word	0xffffffff


	//----- nvinfo : EIATTR_COOP_GROUP_INSTR_OFFSETS
	.align		4
.L_23:
        /*0078*/ 	.byte	0x04, 0x28
        /*007a*/ 	.short	(.L_25 - .L_24)


	//   ....[0]....
.L_24:
        /*007c*/ 	.word	0x00000ed0


	//----- nvinfo : EIATTR_EXIT_INSTR_OFFSETS
	.align		4
.L_25:
        /*0080*/ 	.byte	0x04, 0x1c
        /*0082*/ 	.short	(.L_27 - .L_26)


	//   ....[0]....
.L_26:
        /*0084*/ 	.word	0x00000050


	//   ....[1]....
        /*0088*/ 	.word	0x000028c0


	//   ....[2]....
        /*008c*/ 	.word	0x000028e0


	//----- nvinfo : EIATTR_MAX_THREADS
	.align		4
.L_27:
        /*0090*/ 	.byte	0x04, 0x05
        /*0092*/ 	.short	(.L_29 - .L_28)
.L_28:
        /*0094*/ 	.word	0x00000080
        /*0098*/ 	.word	0x00000001
        /*009c*/ 	.word	0x00000001


	//----- nvinfo : EIATTR_CBANK_PARAM_SIZE
	.align		4
.L_29:
        /*00a0*/ 	.byte	0x03, 0x19
        /*00a2*/ 	.short	0x0028


	//----- nvinfo : EIATTR_PARAM_CBANK
	.align		4
        /*00a4*/ 	.byte	0x04, 0x0a
        /*00a6*/ 	.short	(.L_31 - .L_30)
	.align		4
.L_30:
        /*00a8*/ 	.word	index@(.nv.constant0.triton_mm)
        /*00ac*/ 	.short	0x0210
        /*00ae*/ 	.short	0x0028


	//----- nvinfo : EIATTR_SW_WAR
	.align		4
.L_31:
        /*00b0*/ 	.byte	0x04, 0x36
        /*00b2*/ 	.short	(.L_33 - .L_32)
.L_32:
        /*00b4*/ 	.word	0x00000008
.L_33:


//--------------------- .nv.callgraph             --------------------------
	.section	.nv.callgraph,"",@"SHT_CUDA_CALLGRAPH"
	.align	4
	.sectionentsize	8
	.align		4
        /*0000*/ 	.word	0x00000000
	.align		4
        /*0004*/ 	.word	0xffffffff
	.align		4
        /*0008*/ 	.word	0x00000000
	.align		4
        /*000c*/ 	.word	0xfffffffe
	.align		4
        /*0010*/ 	.word	0x00000000
	.align		4
        /*0014*/ 	.word	0xfffffffd
	.align		4
        /*0018*/ 	.word	0x00000000
	.align		4
        /*001c*/ 	.word	0xfffffffc


//--------------------- .text.triton_mm           --------------------------
	.section	.text.triton_mm,"ax",@progbits
	.sectionflags	@"SHF_BARRIERS=1"
	.align	128
        .global         triton_mm
        .type           triton_mm,@function
        .size           triton_mm,(.L_x_2 - triton_mm)
        .other          triton_mm,@"STO_CUDA_ENTRY STV_DEFAULT"
triton_mm:
.text.triton_mm:
[----:B------:R-:W1:Y:S02]  /*0000*/  LDC R1, c[0x0][0x28] ;  /* 0x00000a00ff017b82 */ /* 0x000e640000000800 */
[----:B------:R-:W2:Y:S02]  /*0010*/  LDC.64 R2, c[0x0][0x230] ;  /* 0x00008c00ff027b82 */ /* 0x000ea40000000a00 */
[----:B--2---:R-:W-:-:S04]  /*0020*/  IMAD.IADD R2, R3, 0x1, R2 ;  /* 0x0000000103027824 */ /* 0x004fc800078e0202 */
[----:B------:R-:W-:-:S05]  /*0030*/  IMAD R0, R2, 0xc00, RZ ;  /* 0x00000c0002007824 */ /* 0x000fca00078e02ff */
[----:B------:R-:W-:-:S13]  /*0040*/  ISETP.NE.AND P0, PT, R0, RZ, PT ;  /* 0x000000ff0000720c */ /* 0x000fda0003f05270 */
[----:B------:R-:W-:Y:S05]  /*0050*/  @!P0 EXIT ;  /* 0x000000000000894d */ /* 0x000fea0003800000 */
[----:B------:R-:W2:Y:S01]  /*0060*/  S2R R11, SR_CTAID.X ;  /* 0x00000000000b7919 */ /* 0x000ea20000002500 */
[----:B------:R-:W-:Y:S01]  /*0070*/  VIADD R0, R2, 0x7f ;  /* 0x0000007f02007836 */ /* 0x000fe20000000000 */
[----:B------:R-:W-:Y:S01]  /*0080*/  IABS R19, R2 ;  /* 0x0000000200137213 */ /* 0x000fe20000000000 */
[----:B------:R-:W3:Y:S01]  /*0090*/  S2UR UR18, SR_CgaCtaId ;  /* 0x00000000001279c3 */ /* 0x000ee20000008800 */
[----:B------:R-:W-:Y:S01]  /*00a0*/  UMOV UR4, 0x400 ;  /* 0x0000040000047882 */ /* 0x000fe20000000000 */
[----:B------:R-:W-:Y:S01]  /*00b0*/  ULDC.64 UR22, c[0x0][0x208] ;  /* 0x0000820000167ab9 */ /* 0x000fe20000000a00 */
[----:B------:R-:W-:Y:S01]  /*00c0*/  SHF.R.S32.HI R3, RZ, 0x1f, R0 ;  /* 0x0000001fff037819 */ /* 0x000fe20000011400 */
[----:B------:R-:W-:Y:S01]  /*00d0*/  IMAD.MOV.U32 R92, RZ, RZ, -0x20 ;  /* 0xffffffe0ff5c7424 */ /* 0x000fe200078e00ff */
[----:B------:R-:W-:Y:S02]  /*00e0*/  CS2R R56, SRZ ;  /* 0x0000000000387805 */ /* 0x000fe4000001ff00 */
[----:B------:R-:W-:-:S02]  /*00f0*/  CS2R R58, SRZ ;  /* 0x00000000003a7805 */ /* 0x000fc4000001ff00 */
[----:B------:R-:W-:Y:S01]  /*0100*/  LEA.HI R3, R3, R0, RZ, 0x7 ;  /* 0x0000000003037211 */ /* 0x000fe200078f38ff */
[----:B------:R-:W4:Y:S01]  /*0110*/  LDC.64 R26, c[0x0][0x218] ;  /* 0x00008600ff1a7b82 */ /* 0x000f220000000a00 */
[----:B------:R-:W-:Y:S02]  /*0120*/  CS2R R60, SRZ ;  /* 0x00000000003c7805 */ /* 0x000fe4000001ff00 */
[----:B------:R-:W-:Y:S02]  /*0130*/  CS2R R62, SRZ ;  /* 0x00000000003e7805 */ /* 0x000fe4000001ff00 */
[----:B------:R-:W-:Y:S02]  /*0140*/  CS2R R64, SRZ ;  /* 0x0000000000407805 */ /* 0x000fe4000001ff00 */
[----:B------:R-:W-:Y:S02]  /*0150*/  CS2R R66, SRZ ;  /* 0x0000000000427805 */ /* 0x000fe4000001ff00 */
[----:B------:R-:W-:-:S02]  /*0160*/  CS2R R68, SRZ ;  /* 0x0000000000447805 */ /* 0x000fc4000001ff00 */
[----:B------:R-:W-:Y:S02]  /*0170*/  CS2R R70, SRZ ;  /* 0x0000000000467805 */ /* 0x000fe4000001ff00 */
[----:B------:R-:W-:Y:S01]  /*0180*/  CS2R R72, SRZ ;  /* 0x0000000000487805 */ /* 0x000fe2000001ff00 */
[----:B------:R-:W5:Y:S01]  /*0190*/  LDC.64 R30, c[0x0][0x220] ;  /* 0x00008800ff1e7b82 */ /* 0x000f620000000a00 */
[----:B------:R-:W-:Y:S02]  /*01a0*/  CS2R R74, SRZ ;  /* 0x00000000004a7805 */ /* 0x000fe4000001ff00 */
[----:B------:R-:W-:Y:S02]  /*01b0*/  CS2R R76, SRZ ;  /* 0x00000000004c7805 */ /* 0x000fe4000001ff00 */
[----:B------:R-:W-:Y:S02]  /*01c0*/  CS2R R78, SRZ ;  /* 0x00000000004e7805 */ /* 0x000fe4000001ff00 */
[----:B------:R-:W-:-:S02]  /*01d0*/  CS2R R80, SRZ ;  /* 0x0000000000507805 */ /* 0x000fc4000001ff00 */
[----:B------:R-:W-:Y:S02]  /*01e0*/  CS2R R82, SRZ ;  /* 0x0000000000527805 */ /* 0x000fe4000001ff00 */
[----:B------:R-:W-:Y:S02]  /*01f0*/  CS2R R84, SRZ ;  /* 0x0000000000547805 */ /* 0x000fe4000001ff00 */
[----:B------:R-:W-:Y:S01]  /*0200*/  CS2R R86, SRZ ;  /* 0x0000000000567805 */ /* 0x000fe2000001ff00 */
[----:B---3--:R-:W-:Y:S01]  /*0210*/  UPRMT UR18, UR18, 0x654, UR4 ;  /* 0x0000065412127896 */ /* 0x008fe20008000004 */
[----:B------:R-:W-:Y:S02]  /*0220*/  CS2R R40, SRZ ;  /* 0x0000000000287805 */ /* 0x000fe4000001ff00 */
[----:B------:R-:W-:Y:S02]  /*0230*/  CS2R R42, SRZ ;  /* 0x00000000002a7805 */ /* 0x000fe4000001ff00 */
[----:B------:R-:W-:-:S02]  /*0240*/  CS2R R44, SRZ ;  /* 0x00000000002c7805 */ /* 0x000fc4000001ff00 */
[----:B------:R-:W-:Y:S01]  /*0250*/  CS2R R46, SRZ ;  /* 0x00000000002e7805 */ /* 0x000fe2000001ff00 */
[C---:B--2---:R-:W-:Y:S01]  /*0260*/  IMAD.HI R4, R11.reuse, 0x2aaaaaab, RZ ;  /* 0x2aaaaaab0b047827 */ /* 0x044fe200078e02ff */
[----:B------:R-:W-:Y:S02]  /*0270*/  IABS R9, R11 ;  /* 0x0000000b00097213 */ /* 0x000fe40000000000 */
[----:B------:R-:W-:Y:S02]  /*0280*/  CS2R R48, SRZ ;  /* 0x0000000000307805 */ /* 0x000fe4000001ff00 */
[----:B------:R-:W-:Y:S02]  /*0290*/  ISETP.GE.AND P1, PT, R11, RZ, PT ;  /* 0x000000ff0b00720c */ /* 0x000fe40003f26270 */
[----:B------:R-:W-:Y:S02]  /*02a0*/  CS2R R50, SRZ ;  /* 0x0000000000327805 */ /* 0x000fe4000001ff00 */
[----:B------:R-:W-:-:S02]  /*02b0*/  SHF.R.U32.HI R5, RZ, 0x1f, R4 ;  /* 0x0000001fff057819 */ /* 0x000fc40000011604 */
[----:B------:R-:W-:Y:S02]  /*02c0*/  CS2R R52, SRZ ;  /* 0x0000000000347805 */ /* 0x000fe4000001ff00 */
[----:B------:R-:W-:Y:S01]  /*02d0*/  CS2R R54, SRZ ;  /* 0x0000000000367805 */ /* 0x000fe2000001ff00 */
[----:B------:R-:W-:Y:S01]  /*02e0*/  UMOV UR19, 0x1 ;  /* 0x0000000100137882 */ /* 0x000fe20000000000 */
[----:B------:R-:W-:Y:S01]  /*02f0*/  LEA.HI.SX32 R6, R4, R5, 0x1a ;  /* 0x0000000504067211 */ /* 0x000fe200078fd2ff */
[----:B------:R-:W-:Y:S01]  /*0300*/  UMOV UR6, 0xffffffff ;  /* 0xffffffff00067882 */ /* 0x000fe20000000000 */
[----:B------:R-:W-:Y:S01]  /*0310*/  UMOV UR4, URZ ;  /* 0x0000003f00047c82 */ /* 0x000fe20008000000 */
[----:B------:R-:W-:Y:S02]  /*0320*/  UIADD3 UR21, UR18, 0x6000, URZ ;  /* 0x0000600012157890 */ /* 0x000fe4000fffe03f */
[C---:B------:R-:W-:Y:S01]  /*0330*/  IMAD.SHL.U32 R8, R6.reuse, 0x8, RZ ;  /* 0x0000000806087824 */ /* 0x040fe200078e00ff */
[----:B------:R-:W-:Y:S01]  /*0340*/  UMOV UR5, URZ ;  /* 0x0000003f00057c82 */ /* 0x000fe20008000000 */
[----:B------:R-:W-:-:S03]  /*0350*/  IMAD R6, R6, -0x180, R11 ;  /* 0xfffffe8006067824 */ /* 0x000fc600078e020b */
[----:B------:R-:W-:Y:S02]  /*0360*/  LEA.HI.SX32 R3, R3, -R8, 0x19 ;  /* 0x8000000803037211 */ /* 0x000fe400078fcaff */
[----:B------:R-:W-:Y:S02]  /*0370*/  IABS R14, R6 ;  /* 0x00000006000e7213 */ /* 0x000fe40000000000 */
[----:B------:R-:W-:-:S04]  /*0380*/  VIMNMX R3, R3, 0x8, PT ;  /* 0x0000000803037848 */ /* 0x000fc80003fe0100 */
[-C--:B------:R-:W-:Y:S02]  /*0390*/  IABS R13, R3.reuse ;  /* 0x00000003000d7213 */ /* 0x080fe40000000000 */
[----:B------:R-:W-:Y:S02]  /*03a0*/  LOP3.LUT R6, R6, R3, RZ, 0x3c, !PT ;  /* 0x0000000306067212 */ /* 0x000fe400078e3cff */
[----:B------:R-:W2:Y:S02]  /*03b0*/  I2F.RP R0, R13 ;  /* 0x0000000d00007306 */ /* 0x000ea40000209400 */
[----:B------:R-:W-:-:S06]  /*03c0*/  ISETP.GE.AND P3, PT, R6, RZ, PT ;  /* 0x000000ff0600720c */ /* 0x000fcc0003f66270 */
[----:B--2---:R-:W2:Y:S02]  /*03d0*/  MUFU.RCP R0, R0 ;  /* 0x0000000000007308 */ /* 0x004ea40000001000 */
[----:B--2---:R-:W-:-:S06]  /*03e0*/  VIADD R4, R0, 0xffffffe ;  /* 0x0ffffffe00047836 */ /* 0x004fcc0000000000 */
[----:B------:R2:W3:Y:S02]  /*03f0*/  F2I.FTZ.U32.TRUNC.NTZ R5, R4 ;  /* 0x0000000400057305 */ /* 0x0004e4000021f000 */
[----:B--2---:R-:W-:Y:S02]  /*0400*/  IMAD.MOV.U32 R4, RZ, RZ, RZ ;  /* 0x000000ffff047224 */ /* 0x004fe400078e00ff */
[----:B---3--:R-:W-:-:S04]  /*0410*/  IMAD.MOV R10, RZ, RZ, -R5 ;  /* 0x000000ffff0a7224 */ /* 0x008fc800078e0a05 */
[----:B------:R-:W-:Y:S01]  /*0420*/  IMAD R7, R10, R13, RZ ;  /* 0x0000000d0a077224 */ /* 0x000fe200078e02ff */
[----:B------:R-:W-:-:S03]  /*0430*/  IABS R10, R3 ;  /* 0x00000003000a7213 */ /* 0x000fc60000000000 */
[----:B------:R-:W-:-:S04]  /*0440*/  IMAD.HI.U32 R5, R5, R7, R4 ;  /* 0x0000000705057227 */ /* 0x000fc800078e0004 */
[----:B------:R-:W-:Y:S02]  /*0450*/  IMAD.MOV.U32 R7, RZ, RZ, R9 ;  /* 0x000000ffff077224 */ /* 0x000fe400078e0009 */
[----:B------:R-:W-:Y:S02]  /*0460*/  IMAD.MOV R12, RZ, RZ, -R10 ;  /* 0x000000ffff0c7224 */ /* 0x000fe400078e0a0a */
[----:B------:R-:W2:Y:S01]  /*0470*/  I2F.RP R10, R19 ;  /* 0x00000013000a7306 */ /* 0x000ea20000209400 */
[----:B------:R-:W-:-:S04]  /*0480*/  IMAD.HI.U32 R0, R5, R7, RZ ;  /* 0x0000000705007227 */ /* 0x000fc800078e00ff */
[----:B------:R-:W-:Y:S02]  /*0490*/  IMAD R4, R0, R12, R7 ;  /* 0x0000000c00047224 */ /* 0x000fe400078e0207 */
[----:B------:R-:W-:Y:S01]  /*04a0*/  IMAD.HI.U32 R9, R5, R14, RZ ;  /* 0x0000000e05097227 */ /* 0x000fe200078e00ff */
[----:B------:R-:W3:Y:S02]  /*04b0*/  S2R R0, SR_TID.X ;  /* 0x0000000000007919 */ /* 0x000ee40000002100 */
[----:B------:R-:W-:Y:S01]  /*04c0*/  ISETP.GT.U32.AND P0, PT, R13, R4, PT ;  /* 0x000000040d00720c */ /* 0x000fe20003f04070 */
[----:B------:R-:W-:Y:S01]  /*04d0*/  IMAD R7, R9, R12, R14 ;  /* 0x0000000c09077224 */ /* 0x000fe200078e020e */
[----:B------:R-:W-:Y:S01]  /*04e0*/  IABS R12, R2 ;  /* 0x00000002000c7213 */ /* 0x000fe20000000000 */
[----:B--2---:R-:W2:Y:S03]  /*04f0*/  MUFU.RCP R10, R10 ;  /* 0x0000000a000a7308 */ /* 0x004ea60000001000 */
[----:B------:R-:W-:Y:S01]  /*0500*/  ISETP.GT.U32.AND P2, PT, R13, R7, PT ;  /* 0x000000070d00720c */ /* 0x000fe20003f44070 */
[----:B------:R-:W-:-:S06]  /*0510*/  IMAD.MOV R16, RZ, RZ, -R12 ;  /* 0x000000ffff107224 */ /* 0x000fcc00078e0a0c */
[----:B------:R-:W-:-:S05]  /*0520*/  @!P0 IMAD.IADD R4, R4, 0x1, -R13 ;  /* 0x0000000104048824 */ /* 0x000fca00078e0a0d */
[----:B------:R-:W-:Y:S01]  /*0530*/  ISETP.GT.U32.AND P0, PT, R13, R4, PT ;  /* 0x000000040d00720c */ /* 0x000fe20003f04070 */
[----:B------:R-:W-:Y:S02]  /*0540*/  @!P2 IMAD.IADD R7, R7, 0x1, -R13 ;  /* 0x000000010707a824 */ /* 0x000fe400078e0a0d */
[----:B--2---:R-:W-:Y:S02]  /*0550*/  VIADD R5, R10, 0xffffffe ;  /* 0x0ffffffe0a057836 */ /* 0x004fe40000000000 */
[----:B------:R-:W-:-:S04]  /*0560*/  @!P2 VIADD R9, R9, 0x1 ;  /* 0x000000010909a836 */ /* 0x000fc80000000000 */
[----:B------:R-:W2:Y:S01]  /*0570*/  F2I.FTZ.U32.TRUNC.NTZ R5, R5 ;  /* 0x0000000500057305 */ /* 0x000ea2000021f000 */
[----:B---3--:R-:W-:-:S03]  /*0580*/  SHF.R.U32.HI R11, RZ, 0x2, R0 ;  /* 0x00000002ff0b7819 */ /* 0x008fc60000011600 */
[----:B------:R-:W-:Y:S01]  /*0590*/  @!P0 IMAD.IADD R4, R4, 0x1, -R13 ;  /* 0x0000000104048824 */ /* 0x000fe200078e0a0d */
[----:B------:R-:W-:Y:S02]  /*05a0*/  ISETP.NE.AND P0, PT, R3, RZ, PT ;  /* 0x000000ff0300720c */ /* 0x000fe40003f05270 */
[----:B------:R-:W-:Y:S01]  /*05b0*/  LOP3.LUT R3, RZ, R3, RZ, 0x33, !PT ;  /* 0x00000003ff037212 */ /* 0x000fe200078e33ff */
[----:B------:R-:W-:Y:S01]  /*05c0*/  @!P1 IMAD.MOV R4, RZ, RZ, -R4 ;  /* 0x000000ffff049224 */ /* 0x000fe200078e0a04 */
[----:B------:R-:W-:Y:S02]  /*05d0*/  ISETP.GE.U32.AND P1, PT, R7, R13, PT ;  /* 0x0000000d0700720c */ /* 0x000fe40003f26070 */
[----:B------:R-:W-:Y:S02]  /*05e0*/  SGXT.U32 R11, R11, 0x5 ;  /* 0x000000050b0b781a */ /* 0x000fe40000000000 */
[----:B------:R-:W-:Y:S01]  /*05f0*/  SEL R7, R3, R4, !P0 ;  /* 0x0000000403077207 */ /* 0x000fe20004000000 */
[----:B--2---:R-:W-:Y:S01]  /*0600*/  IMAD.MOV R10, RZ, RZ, -R5 ;  /* 0x000000ffff0a7224 */ /* 0x004fe200078e0a05 */
[----:B------:R-:W-:-:S03]  /*0610*/  SHF.R.U32.HI R91, RZ, 0x5, R0 ;  /* 0x00000005ff5b7819 */ /* 0x000fc60000011600 */
[----:B------:R-:W-:Y:S01]  /*0620*/  IMAD.MOV.U32 R4, RZ, RZ, R10 ;  /* 0x000000ffff047224 */ /* 0x000fe200078e000a */
[----:B------:R-:W-:Y:S01]  /*0630*/  LOP3.LUT R90, R91, 0x7fffffc, RZ, 0xc0, !PT ;  /* 0x07fffffc5b5a7812 */ /* 0x000fe200078ec0ff */
[----:B------:R-:W-:Y:S01]  /*0640*/  IMAD.IADD R10, R8, 0x1, R7 ;  /* 0x00000001080a7824 */ /* 0x000fe200078e0207 */
[----:B------:R-:W-:Y:S01]  /*0650*/  LOP3.LUT R8, R11, 0x40, RZ, 0xfc, !PT ;  /* 0x000000400b087812 */ /* 0x000fe200078efcff */
[----:B------:R-:W-:Y:S02]  /*0660*/  IMAD R7, R4, R19, RZ ;  /* 0x0000001304077224 */ /* 0x000fe400078e02ff */
[----:B------:R-:W-:Y:S02]  /*0670*/  IMAD.SHL.U32 R10, R10, 0x80, RZ ;  /* 0x000000800a0a7824 */ /* 0x000fe400078e00ff */
[----:B------:R-:W-:Y:S02]  /*0680*/  IMAD.MOV.U32 R4, RZ, RZ, RZ ;  /* 0x000000ffff047224 */ /* 0x000fe400078e00ff */
[----:B------:R-:W-:Y:S01]  /*0690*/  @P1 VIADD R9, R9, 0x1 ;  /* 0x0000000109091836 */ /* 0x000fe20000000000 */
[----:B------:R-:W-:Y:S01]  /*06a0*/  LOP3.LUT R21, R10, R11, RZ, 0xfc, !PT ;  /* 0x0000000b0a157212 */ /* 0x000fe200078efcff */
[----:B------:R-:W-:Y:S01]  /*06b0*/  IMAD.HI.U32 R4, R5, R7, R4 ;  /* 0x0000000705047227 */ /* 0x000fe200078e0004 */
[----:B------:R-:W-:-:S02]  /*06c0*/  LOP3.LUT R22, R10, 0x20, R11, 0xfe, !PT ;  /* 0x000000200a167812 */ /* 0x000fc400078efe0b */
[----:B------:R-:W-:Y:S01]  /*06d0*/  IABS R12, R21 ;  /* 0x00000015000c7213 */ /* 0x000fe20000000000 */
[----:B------:R-:W-:Y:S01]  /*06e0*/  @!P3 IMAD.MOV R9, RZ, RZ, -R9 ;  /* 0x000000ffff09b224 */ /* 0x000fe200078e0a09 */
[----:B------:R-:W-:Y:S02]  /*06f0*/  LOP3.LUT R23, R10, 0x40, R11, 0xfe, !PT ;  /* 0x000000400a177812 */ /* 0x000fe400078efe0b */
[----:B------:R-:W-:Y:S01]  /*0700*/  LOP3.LUT R24, R10, 0x60, R11, 0xfe, !PT ;  /* 0x000000600a187812 */ /* 0x000fe200078efe0b */
[C---:B------:R-:W-:Y:S01]  /*0710*/  IMAD.HI.U32 R5, R4.reuse, R12, RZ ;  /* 0x0000000c04057227 */ /* 0x040fe200078e00ff */
[----:B------:R-:W-:Y:S02]  /*0720*/  IABS R13, R22 ;  /* 0x00000016000d7213 */ /* 0x000fe40000000000 */
[----:B------:R-:W-:Y:S01]  /*0730*/  IABS R15, R23 ;  /* 0x00000017000f7213 */ /* 0x000fe20000000000 */
[----:B------:R-:W-:Y:S01]  /*0740*/  IMAD R12, R5, R16, R12 ;  /* 0x00000010050c7224 */ /* 0x000fe200078e020c */
[----:B------:R-:W-:Y:S01]  /*0750*/  IABS R17, R24 ;  /* 0x0000001800117213 */ /* 0x000fe20000000000 */
[----:B------:R-:W-:Y:S01]  /*0760*/  IMAD.HI.U32 R7, R4, R13, RZ ;  /* 0x0000000d04077227 */ /* 0x000fe200078e00ff */
[----:B------:R-:W-:-:S02]  /*0770*/  SEL R6, R3, R9, !P0 ;  /* 0x0000000903067207 */ /* 0x000fc40004000000 */
[----:B------:R-:W-:Y:S01]  /*0780*/  ISETP.GT.U32.AND P0, PT, R19, R12, PT ;  /* 0x0000000c1300720c */ /* 0x000fe20003f04070 */
[----:B------:R-:W-:Y:S01]  /*0790*/  IMAD.HI.U32 R5, R4, R15, RZ ;  /* 0x0000000f04057227 */ /* 0x000fe200078e00ff */
[----:B------:R-:W-:Y:S02]  /*07a0*/  LOP3.LUT R9, R11, 0x60, RZ, 0xfc, !PT ;  /* 0x000000600b097812 */ /* 0x000fe400078efcff */
[----:B------:R-:W-:Y:S01]  /*07b0*/  ISETP.GE.AND P4, PT, R22, RZ, PT ;  /* 0x000000ff1600720c */ /* 0x000fe20003f86270 */
[----:B------:R-:W-:Y:S01]  /*07c0*/  IMAD.HI.U32 R4, R4, R17, RZ ;  /* 0x0000001104047227 */ /* 0x000fe200078e00ff */
[----:B------:R-:W-:-:S03]  /*07d0*/  ISETP.GE.AND P5, PT, R23, RZ, PT ;  /* 0x000000ff1700720c */ /* 0x000fc60003fa6270 */
[-C--:B------:R-:W-:Y:S01]  /*07e0*/  IMAD R14, R7, R16.reuse, R13 ;  /* 0x00000010070e7224 */ /* 0x080fe200078e020d */
[----:B------:R-:W-:Y:S01]  /*07f0*/  SHF.R.U32.HI R13, RZ, 0x3, R0 ;  /* 0x00000003ff0d7819 */ /* 0x000fe20000011600 */
[-C--:B------:R-:W-:Y:S01]  /*0800*/  IMAD R15, R5, R16.reuse, R15 ;  /* 0x00000010050f7224 */ /* 0x080fe200078e020f */
[----:B------:R-:W-:Y:S01]  /*0810*/  LOP3.LUT R7, R11, 0x20, RZ, 0xfc, !PT ;  /* 0x000000200b077812 */ /* 0x000fe200078efcff */
[----:B------:R-:W-:Y:S01]  /*0820*/  IMAD R16, R4, R16, R17 ;  /* 0x0000001004107224 */ /* 0x000fe200078e0211 */
[C---:B------:R-:W-:Y:S01]  /*0830*/  ISETP.GT.U32.AND P1, PT, R19.reuse, R14, PT ;  /* 0x0000000e1300720c */ /* 0x040fe20003f24070 */
[----:B------:R-:W-:Y:S01]  /*0840*/  @!P0 IMAD.IADD R12, R12, 0x1, -R19 ;  /* 0x000000010c0c8824 */ /* 0x000fe200078e0a13 */
[C---:B------:R-:W-:Y:S01]  /*0850*/  ISETP.GT.U32.AND P2, PT, R19.reuse, R15, PT ;  /* 0x0000000f1300720c */ /* 0x040fe20003f44070 */
[----:B------:R-:W-:Y:S01]  /*0860*/  IMAD.SHL.U32 R3, R0, 0x8, RZ ;  /* 0x0000000800037824 */ /* 0x000fe200078e00ff */
[C---:B------:R-:W-:Y:S01]  /*0870*/  ISETP.GT.U32.AND P3, PT, R19.reuse, R16, PT ;  /* 0x000000101300720c */ /* 0x040fe20003f64070 */
[----:B------:R-:W-:Y:S01]  /*0880*/  IMAD.SHL.U32 R6, R6, 0x40, RZ ;  /* 0x0000004006067824 */ /* 0x000fe200078e00ff */
[----:B------:R-:W-:-:S02]  /*0890*/  ISETP.GT.U32.AND P6, PT, R19, R12, PT ;  /* 0x0000000c1300720c */ /* 0x000fc40003fc4070 */
[----:B------:R-:W-:Y:S02]  /*08a0*/  LOP3.LUT R4, R3, 0x18, R0, 0x48, !PT ;  /* 0x0000001803047812 */ /* 0x000fe400078e4800 */
[----:B------:R-:W-:Y:S02]  /*08b0*/  SGXT.U32 R13, R13, 0x4 ;  /* 0x000000040d0d781a */ /* 0x000fe40000000000 */
[----:B------:R-:W-:Y:S01]  /*08c0*/  LOP3.LUT R20, R6, R11, RZ, 0xfc, !PT ;  /* 0x0000000b06147212 */ /* 0x000fe200078efcff */
[--C-:B------:R-:W-:Y:S01]  /*08d0*/  @!P1 IMAD.IADD R14, R14, 0x1, -R19.reuse ;  /* 0x000000010e0e9824 */ /* 0x100fe200078e0a13 */
[----:B------:R-:W-:Y:S01]  /*08e0*/  LOP3.LUT R17, R6, 0x20, R11, 0xfe, !PT ;  /* 0x0000002006117812 */ /* 0x000fe200078efe0b */
[--C-:B------:R-:W-:Y:S02]  /*08f0*/  @!P2 IMAD.IADD R15, R15, 0x1, -R19.reuse ;  /* 0x000000010f0fa824 */ /* 0x100fe400078e0a13 */
[----:B------:R-:W-:Y:S01]  /*0900*/  @!P3 IMAD.IADD R16, R16, 0x1, -R19 ;  /* 0x000000011010b824 */ /* 0x000fe200078e0a13 */
[----:B------:R-:W-:Y:S01]  /*0910*/  ISETP.GT.U32.AND P0, PT, R19, R14, PT ;  /* 0x0000000e1300720c */ /* 0x000fe20003f04070 */
[--C-:B------:R-:W-:Y:S01]  /*0920*/  IMAD R5, R11, 0x20, R4.reuse ;  /* 0x000000200b057824 */ /* 0x100fe200078e0204 */
[----:B------:R-:W-:Y:S01]  /*0930*/  ISETP.GT.U32.AND P1, PT, R19, R15, PT ;  /* 0x0000000f1300720c */ /* 0x000fe20003f24070 */
[--C-:B------:R-:W-:Y:S01]  /*0940*/  IMAD R7, R7, 0x20, R4.reuse ;  /* 0x0000002007077824 */ /* 0x100fe200078e0204 */
[----:B------:R-:W-:Y:S01]  /*0950*/  ISETP.GT.U32.AND P2, PT, R19, R16, PT ;  /* 0x000000101300720c */ /* 0x000fe20003f44070 */
[--C-:B------:R-:W-:Y:S01]  /*0960*/  IMAD R8, R8, 0x20, R4.reuse ;  /* 0x0000002008087824 */ /* 0x100fe200078e0204 */
[----:B------:R-:W-:Y:S01]  /*0970*/  ISETP.GE.AND P3, PT, R21, RZ, PT ;  /* 0x000000ff1500720c */ /* 0x000fe20003f66270 */
[----:B------:R-:W-:Y:S01]  /*0980*/  IMAD R9, R9, 0x20, R4 ;  /* 0x0000002009097824 */ /* 0x000fe200078e0204 */
[----:B------:R-:W-:Y:S01]  /*0990*/  LOP3.LUT R4, R10, R13, RZ, 0xfc, !PT ;  /* 0x0000000d0a047212 */ /* 0x000fe200078efcff */
[----:B------:R-:W-:Y:S01]  /*09a0*/  IMAD.HI R10, R20, 0x2aaaaaab, RZ ;  /* 0x2aaaaaab140a7827 */ /* 0x000fe200078e02ff */
[----:B------:R-:W-:-:S02]  /*09b0*/  LEA R33, R5, UR18, 0x1 ;  /* 0x0000001205217c11 */ /* 0x000fc4000f8e08ff */
[----:B------:R-:W-:Y:S01]  /*09c0*/  LEA R35, R7, UR18, 0x1 ;  /* 0x0000001207237c11 */ /* 0x000fe2000f8e08ff */
[--C-:B------:R-:W-:Y:S01]  /*09d0*/  @!P6 IMAD.IADD R12, R12, 0x1, -R19.reuse ;  /* 0x000000010c0ce824 */ /* 0x100fe200078e0a13 */
[----:B------:R-:W-:Y:S01]  /*09e0*/  ISETP.GE.AND P6, PT, R24, RZ, PT ;  /* 0x000000ff1800720c */ /* 0x000fe20003fc6270 */
[----:B------:R-:W-:Y:S01]  /*09f0*/  IMAD.HI R13, R17, 0x2aaaaaab, RZ ;  /* 0x2aaaaaab110d7827 */ /* 0x000fe200078e02ff */
[----:B------:R-:W-:Y:S02]  /*0a00*/  SHF.R.U32.HI R11, RZ, 0x1f, R10 ;  /* 0x0000001fff0b7819 */ /* 0x000fe4000001160a */
[----:B------:R-:W-:Y:S01]  /*0a10*/  LEA R37, R8, UR18, 0x1 ;  /* 0x0000001208257c11 */ /* 0x000fe2000f8e08ff */
[----:B------:R-:W-:Y:S01]  /*0a20*/  @!P0 IMAD.IADD R14, R14, 0x1, -R19 ;  /* 0x000000010e0e8824 */ /* 0x000fe200078e0a13 */
[----:B------:R-:W-:Y:S01]  /*0a30*/  SHF.R.U32.HI R18, RZ, 0x1f, R13 ;  /* 0x0000001fff127819 */ /* 0x000fe2000001160d */
[--C-:B------:R-:W-:Y:S01]  /*0a40*/  @!P1 IMAD.IADD R15, R15, 0x1, -R19.reuse ;  /* 0x000000010f0f9824 */ /* 0x100fe200078e0a13 */
[----:B------:R-:W-:Y:S01]  /*0a50*/  LEA.HI R11, R10, R11, RZ, 0x17 ;  /* 0x0000000b0a0b7211 */ /* 0x000fe200078fb8ff */
[----:B------:R-:W-:Y:S01]  /*0a60*/  @!P2 IMAD.IADD R16, R16, 0x1, -R19 ;  /* 0x000000011010a824 */ /* 0x000fe200078e0a13 */
[----:B------:R-:W-:Y:S01]  /*0a70*/  LEA.HI R18, R13, R18, RZ, 0x17 ;  /* 0x000000120d127211 */ /* 0x000fe200078fb8ff */
[----:B------:R-:W-:Y:S01]  /*0a80*/  @!P3 IMAD.MOV R12, RZ, RZ, -R12 ;  /* 0x000000ffff0cb224 */ /* 0x000fe200078e0a0c */
[----:B------:R-:W-:Y:S01]  /*0a90*/  ISETP.NE.AND P0, PT, R2, RZ, PT ;  /* 0x000000ff0200720c */ /* 0x000fe20003f05270 */
[----:B------:R-:W-:Y:S01]  /*0aa0*/  IMAD R13, R11, -0xc00, R20 ;  /* 0xfffff4000b0d7824 */ /* 0x000fe200078e0214 */
[----:B------:R-:W-:Y:S01]  /*0ab0*/  LOP3.LUT R11, RZ, R2, RZ, 0x33, !PT ;  /* 0x00000002ff0b7212 */ /* 0x000fe200078e33ff */
[----:B------:R-:W-:Y:S01]  /*0ac0*/  @!P4 IMAD.MOV R14, RZ, RZ, -R14 ;  /* 0x000000ffff0ec224 */ /* 0x000fe200078e0a0e */
[----:B------:R-:W-:Y:S01]  /*0ad0*/  LOP3.LUT R10, R3, 0x18, RZ, 0xc0, !PT ;  /* 0x00000018030a7812 */ /* 0x000fe200078ec0ff */
[----:B------:R-:W-:Y:S01]  /*0ae0*/  @!P5 IMAD.MOV R15, RZ, RZ, -R15 ;  /* 0x000000ffff0fd224 */ /* 0x000fe200078e0a0f */
[C---:B------:R-:W-:Y:S01]  /*0af0*/  SEL R21, R11.reuse, R12, !P0 ;  /* 0x0000000c0b157207 */ /* 0x040fe20004000000 */
[----:B------:R-:W-:Y:S01]  /*0b00*/  @!P6 IMAD.MOV R16, RZ, RZ, -R16 ;  /* 0x000000ffff10e224 */ /* 0x000fe200078e0a10 */
[C---:B------:R-:W-:Y:S01]  /*0b10*/  SEL R23, R11.reuse, R14, !P0 ;  /* 0x0000000e0b177207 */ /* 0x040fe20004000000 */
[----:B------:R-:W-:Y:S01]  /*0b20*/  IMAD R17, R18, -0xc00, R17 ;  /* 0xfffff40012117824 */ /* 0x000fe200078e0211 */
[----:B------:R-:W-:Y:S01]  /*0b30*/  SEL R25, R11, R15, !P0 ;  /* 0x0000000f0b197207 */ /* 0x000fe20004000000 */
[--C-:B------:R-:W-:Y:S01]  /*0b40*/  IMAD R15, R21, 0xc00, R10.reuse ;  /* 0x00000c00150f7824 */ /* 0x100fe200078e020a */
[----:B------:R-:W-:Y:S01]  /*0b50*/  SEL R11, R11, R16, !P0 ;  /* 0x000000100b0b7207 */ /* 0x000fe20004000000 */
[--C-:B------:R-:W-:Y:S01]  /*0b60*/  IMAD R19, R17, 0xc00, R10.reuse ;  /* 0x00000c0011137824 */ /* 0x100fe200078e020a */
[----:B------:R-:W-:Y:S01]  /*0b70*/  LEA R39, R9, UR18, 0x1 ;  /* 0x0000001209277c11 */ /* 0x000fe2000f8e08ff */
[----:B------:R-:W-:-:S02]  /*0b80*/  IMAD R17, R23, 0xc00, R10 ;  /* 0x00000c0017117824 */ /* 0x000fc400078e020a */
[--C-:B------:R-:W-:Y:S02]  /*0b90*/  IMAD R25, R25, 0xc00, R10.reuse ;  /* 0x00000c0019197824 */ /* 0x100fe400078e020a */
[----:B------:R-:W-:Y:S02]  /*0ba0*/  IMAD R11, R11, 0xc00, R10 ;  /* 0x00000c000b0b7824 */ /* 0x000fe400078e020a */
[----:B----4-:R-:W-:-:S04]  /*0bb0*/  IMAD.WIDE R14, R15, 0x2, R26 ;  /* 0x000000020f0e7825 */ /* 0x010fc800078e021a */
[----:B------:R-:W-:Y:S01]  /*0bc0*/  IMAD R13, R13, 0xc00, R10 ;  /* 0x00000c000d0d7824 */ /* 0x000fe200078e020a */
[----:B------:R-:W-:Y:S01]  /*0bd0*/  @!PT LDS RZ, [RZ] ;  /* 0x00000000fffff984 */ /* 0x000fe20000000800 */
[----:B------:R-:W-:Y:S01]  /*0be0*/  @!PT LDS RZ, [RZ] ;  /* 0x00000000fffff984 */ /* 0x000fe20000000800 */
[----:B------:R-:W-:Y:S01]  /*0bf0*/  @!PT LDS RZ, [RZ] ;  /* 0x00000000fffff984 */ /* 0x000fe20000000800 */
[----:B------:R-:W-:Y:S01]  /*0c00*/  LDGSTS.E.BYPASS.128 [R33], desc[UR22][R14.64] ;  /* 0x000000000e217fae */ /* 0x000fe2000b901c56 */
[----:B------:R-:W-:Y:S01]  /*0c10*/  IMAD.WIDE R16, R17, 0x2, R26 ;  /* 0x0000000211107825 */ /* 0x000fe200078e021a */
[----:B------:R-:W-:-:S03]  /*0c20*/  IADD3 R10, P1, R14, 0x80, RZ ;  /* 0x000000800e0a7810 */ /* 0x000fc60007f3e0ff */
[--C-:B------:R-:W-:Y:S01]  /*0c30*/  IMAD.WIDE R24, R25, 0x2, R26.reuse ;  /* 0x0000000219187825 */ /* 0x100fe200078e021a */
[----:B------:R-:W-:Y:S03]  /*0c40*/  LDGSTS.E.BYPASS.128 [R35], desc[UR22][R16.64] ;  /* 0x0000000010237fae */ /* 0x000fe6000b901c56 */
[----:B------:R-:W-:Y:S01]  /*0c50*/  IMAD.WIDE R26, R11, 0x2, R26 ;  /* 0x000000020b1a7825 */ /* 0x000fe200078e021a */
[----:B------:R-:W-:Y:S01]  /*0c60*/  LDGSTS.E.BYPASS.128 [R37], desc[UR22][R24.64] ;  /* 0x0000000018257fae */ /* 0x000fe2000b901c56 */
[----:B------:R-:W-:Y:S02]  /*0c70*/  IADD3 R11, P0, R16, 0x80, RZ ;  /* 0x00000080100b7810 */ /* 0x000fe40007f1e0ff */
[--C-:B-----5:R-:W-:Y:S01]  /*0c80*/  IMAD.WIDE R28, R13, 0x2, R30.reuse ;  /* 0x000000020d1c7825 */ /* 0x120fe200078e021e */
[----:B------:R-:W-:Y:S03]  /*0c90*/  LDGSTS.E.BYPASS.128 [R39], desc[UR22][R26.64] ;  /* 0x000000001a277fae */ /* 0x000fe6000b901c56 */
[----:B------:R-:W-:Y:S01]  /*0ca0*/  IMAD.WIDE R30, R19, 0x2, R30 ;  /* 0x00000002131e7825 */ /* 0x000fe200078e021e */
[----:B------:R-:W0:Y:S03]  /*0cb0*/  LDGDEPBAR ;  /* 0x00000000000079af */ /* 0x000e260000000000 */
[----:B------:R-:W-:Y:S01]  /*0cc0*/  IMAD.X R12, RZ, RZ, R15, P1 ;  /* 0x000000ffff0c7224 */ /* 0x000fe200008e060f */
[----:B------:R-:W-:Y:S01]  /*0cd0*/  LDGSTS.E.BYPASS.128 [R33+0x6000], desc[UR22][R28.64] ;  /* 0x060000001c217fae */ /* 0x000fe2000b901c56 */
[----:B------:R-:W-:Y:S01]  /*0ce0*/  IMAD.X R18, RZ, RZ, R17, P0 ;  /* 0x000000ffff127224 */ /* 0x000fe200000e0611 */
[----:B------:R-:W-:-:S02]  /*0cf0*/  IADD3 R13, P1, R24, 0x80, RZ ;  /* 0x00000080180d7810 */ /* 0x000fc40007f3e0ff */
[----:B------:R-:W-:Y:S01]  /*0d00*/  LDGSTS.E.BYPASS.128 [R35+0x6000], desc[UR22][R30.64] ;  /* 0x060000001e237fae */ /* 0x000fe2000b901c56 */
[----:B------:R-:W-:Y:S02]  /*0d10*/  IADD3 R19, P0, R26, 0x80, RZ ;  /* 0x000000801a137810 */ /* 0x000fe40007f1e0ff */
[----:B------:R-:W-:Y:S01]  /*0d20*/  IMAD.X R20, RZ, RZ, R25, P1 ;  /* 0x000000ffff147224 */ /* 0x000fe200008e0619 */
[----:B------:R-:W0:Y:S01]  /*0d30*/  LDGDEPBAR ;  /* 0x00000000000079af */ /* 0x000e220000000000 */
[----:B------:R-:W-:Y:S01]  /*0d40*/  BAR.SYNC.DEFER_BLOCKING 0x0 ;  /* 0x0000000000007b1d */ /* 0x000fe20000010000 */
[----:B------:R-:W-:Y:S01]  /*0d50*/  IMAD.X R22, RZ, RZ, R27, P0 ;  /* 0x000000ffff167224 */ /* 0x000fe200000e061b */
[----:B------:R-:W-:Y:S02]  /*0d60*/  IADD3 R21, P1, R28, 0x80, RZ ;  /* 0x000000801c157810 */ /* 0x000fe40007f3e0ff */
[----:B------:R-:W-:-:S03]  /*0d70*/  IADD3 R23, P0, R30, 0x80, RZ ;  /* 0x000000801e177810 */ /* 0x000fc60007f1e0ff */
[----:B------:R-:W-:Y:S02]  /*0d80*/  IMAD.X R88, RZ, RZ, R29, P1 ;  /* 0x000000ffff587224 */ /* 0x000fe400008e061d */
[----:B------:R-:W-:Y:S01]  /*0d90*/  IMAD.X R89, RZ, RZ, R31, P0 ;  /* 0x000000ffff597224 */ /* 0x000fe200000e061f */
[----:B------:R-:W-:Y:S01]  /*0da0*/  @!PT LDS RZ, [RZ] ;  /* 0x00000000fffff984 */ /* 0x000fe20000000800 */
[----:B------:R-:W-:Y:S01]  /*0db0*/  @!PT LDS RZ, [RZ] ;  /* 0x00000000fffff984 */ /* 0x000fe20000000800 */
[----:B------:R-:W-:Y:S01]  /*0dc0*/  @!PT LDS RZ, [RZ] ;  /* 0x00000000fffff984 */ /* 0x000fe20000000800 */
[----:B------:R-:W-:Y:S04]  /*0dd0*/  LDGSTS.E.BYPASS.128 [R33+0x2000], desc[UR22][R14.64+0x40] ;  /* 0x020000400e217fae */ /* 0x000fe8000b901c56 */
[----:B------:R-:W-:Y:S04]  /*0de0*/  LDGSTS.E.BYPASS.128 [R35+0x2000], desc[UR22][R16.64+0x40] ;  /* 0x0200004010237fae */ /* 0x000fe8000b901c56 */
[----:B------:R2:W-:Y:S04]  /*0df0*/  LDGSTS.E.BYPASS.128 [R37+0x2000], desc[UR22][R24.64+0x40] ;  /* 0x0200004018257fae */ /* 0x0005e8000b901c56 */
[----:B------:R3:W-:Y:S04]  /*0e00*/  LDGSTS.E.BYPASS.128 [R39+0x2000], desc[UR22][R26.64+0x40] ;  /* 0x020000401a277fae */ /* 0x0007e8000b901c56 */
[----:B------:R-:W0:Y:S04]  /*0e10*/  LDGDEPBAR ;  /* 0x00000000000079af */ /* 0x000e280000000000 */
[----:B------:R4:W-:Y:S01]  /*0e20*/  LDGSTS.E.BYPASS.128 [R33+0x7000], desc[UR22][R28.64+0x40] ;  /* 0x070000401c217fae */ /* 0x0009e2000b901c56 */
[----:B--2---:R-:W-:-:S02]  /*0e30*/  CS2R R24, SRZ ;  /* 0x0000000000187805 */ /* 0x004fc4000001ff00 */
[----:B------:R-:W-:Y:S01]  /*0e40*/  CS2R R36, SRZ ;  /* 0x0000000000247805 */ /* 0x000fe2000001ff00 */
[----:B------:R2:W-:Y:S01]  /*0e50*/  LDGSTS.E.BYPASS.128 [R35+0x7000], desc[UR22][R30.64+0x40] ;  /* 0x070000401e237fae */ /* 0x0005e2000b901c56 */
[----:B---3--:R-:W-:Y:S02]  /*0e60*/  CS2R R26, SRZ ;  /* 0x00000000001a7805 */ /* 0x008fe4000001ff00 */
[----:B------:R-:W-:Y:S01]  /*0e70*/  CS2R R38, SRZ ;  /* 0x0000000000267805 */ /* 0x000fe2000001ff00 */
[----:B------:R-:W0:Y:S01]  /*0e80*/  LDGDEPBAR ;  /* 0x00000000000079af */ /* 0x000e220000000000 */
[----:B-1--4-:R-:W-:Y:S02]  /*0e90*/  CS2R R28, SRZ ;  /* 0x00000000001c7805 */ /* 0x012fe4000001ff00 */
[----:B------:R-:W-:Y:S02]  /*0ea0*/  CS2R R32, SRZ ;  /* 0x0000000000207805 */ /* 0x000fe4000001ff00 */
[----:B--2---:R-:W-:-:S02]  /*0eb0*/  CS2R R30, SRZ ;  /* 0x00000000001e7805 */ /* 0x004fc4000001ff00 */
[----:B------:R-:W-:-:S07]  /*0ec0*/  CS2R R34, SRZ ;  /* 0x0000000000227805 */ /* 0x000fce000001ff00 */
.L_x_0:
[----:B------:R-:W1:Y:S01]  /*0ed0*/  SHFL.IDX PT, R14, R90, RZ, 0x1f ;  /* 0x00001fff5a0e7589 */ /* 0x000e6200000e0000 */
[----:B------:R-:W-:Y:S01]  /*0ee0*/  UIADD3 UR6, UR6, 0x1, URZ ;  /* 0x0000000106067890 */ /* 0x000fe2000fffe03f */
[----:B------:R-:W-:-:S04]  /*0ef0*/  DEPBAR.LE SB0, 0x2 ;  /* 0x000080800000791a */ /* 0x000fc80000000000 */
[----:B------:R-:W-:Y:S01]  /*0f00*/  UISETP.GE.AND UP0, UPT, UR6, 0x3, UPT ;  /* 0x000000030600788c */ /* 0x000fe2000bf06270 */
[----:B------:R-:W-:Y:S01]  /*0f10*/  BAR.SYNC.DEFER_BLOCKING 0x0 ;  /* 0x0000000000007b1d */ /* 0x000fe20000010000 */
[----:B------:R-:W-:Y:S01]  /*0f20*/  UIADD3 UR19, UR19, 0x1, URZ ;  /* 0x0000000113137890 */ /* 0x000fe2000fffe03f */
[----:B------:R-:W-:Y:S01]  /*0f30*/  VIADD R92, R92, 0x20 ;  /* 0x000000205c5c7836 */ /* 0x000fe20000000000 */
[----:B------:R-:W-:-:S03]  /*0f40*/  USEL UR20, UR6, URZ, !UP0 ;  /* 0x0000003f06147287 */ /* 0x000fc6000c000000 */
[----:B------:R-:W-:Y:S01]  /*0f50*/  UMOV UR11, 0x80000020 ;  /* 0x80000020000b7882 */ /* 0x000fe20000000000 */
[----:B------:R-:W-:Y:S01]  /*0f60*/  ULEA UR6, UR20, UR18, 0xd ;  /* 0x0000001214067291 */ /* 0x000fe2000f8e683f */
[----:B------:R-:W-:Y:S01]  /*0f70*/  ISETP.GE.U32.AND P0, PT, R92, 0xbc0, PT ;  /* 0x00000bc05c00780c */ /* 0x000fe20003f06070 */
[----:B------:R-:W-:Y:S01]  /*0f80*/  UMOV UR12, 0x2000002 ;  /* 0x02000002000c7882 */ /* 0x000fe20000000000 */
[----:B------:R-:W-:Y:S01]  /*0f90*/  UMOV UR13, 0x80000020 ;  /* 0x80000020000d7882 */ /* 0x000fe20000000000 */
[----:B------:R-:W-:Y:S02]  /*0fa0*/  USHF.R.U32.HI UR8, URZ, 0x4, UR6 ;  /* 0x000000043f087899 */ /* 0x000fe40008011606 */
[----:B------:R-:W-:Y:S02]  /*0fb0*/  ULEA UR6, UR20, UR21, 0xc ;  /* 0x0000001514067291 */ /* 0x000fe4000f8e603f */
[----:B------:R-:W-:Y:S01]  /*0fc0*/  ULOP3.LUT UR8, UR8, 0x3fff, URZ, 0xc0, !UPT ;  /* 0x00003fff08087892 */ /* 0x000fe2000f8ec03f */
[----:B-1----:R-:W-:Y:S01]  /*0fd0*/  R2UR UR7, R14 ;  /* 0x000000000e0772ca */ /* 0x002fe200000e0000 */
[----:B------:R-:W-:Y:S01]  /*0fe0*/  USHF.R.U32.HI UR6, URZ, 0x4, UR6 ;  /* 0x000000043f067899 */ /* 0x000fe20008011606 */
[----:B------:R-:W-:Y:S01]  /*0ff0*/  IADD3 R14, P1, R10, UR4, RZ ;  /* 0x000000040a0e7c10 */ /* 0x000fe2000ff3e0ff */
[----:B------:R-:W-:Y:S01]  /*1000*/  UMOV UR14, 0x1000002 ;  /* 0x01000002000e7882 */ /* 0x000fe20000000000 */
[----:B------:R-:W-:Y:S01]  /*1010*/  UMOV UR15, 0x80000020 ;  /* 0x80000020000f7882 */ /* 0x000fe20000000000 */
[----:B------:R-:W-:Y:S01]  /*1020*/  ULOP3.LUT UR6, UR6, 0x3fff, URZ, 0xc0, !UPT ;  /* 0x00003fff06067892 */ /* 0x000fe2000f8ec03f */
[----:B------:R-:W-:Y:S01]  /*1030*/  IADD3.X R15, R12, UR5, RZ, P1, !PT ;  /* 0x000000050c0f7c10 */ /* 0x000fe20008ffe4ff */
[----:B------:R-:W-:Y:S01]  /*1040*/  WARPGROUP.ARRIVE ;  /* 0x00000000000079c5 */ /* 0x000fe20000000000 */
[----:B------:R-:W-:Y:S01]  /*1050*/  IADD3 R16, P1, R11, UR4, RZ ;  /* 0x000000040b107c10 */ /* 0x000fe2000ff3e0ff */
[----:B------:R-:W-:-:S03]  /*1060*/  ULOP3.LUT UR10, UR6, 0x1000000, URZ, 0xfc, !UPT ;  /* 0x01000000060a7892 */ /* 0x000fc6000f8efc3f */
[----:B------:R-:W-:Y:S01]  /*1070*/  IADD3.X R17, R18, UR5, RZ, P1, !PT ;  /* 0x0000000512117c10 */ /* 0x000fe20008ffe4ff */
[----:B------:R-:W-:-:S04]  /*1080*/  USHF.L.U32 UR7, UR7, 0x6, URZ ;  /* 0x0000000607077899 */ /* 0x000fc8000800063f */
[----:B------:R-:W-:-:S04]  /*1090*/  ULOP3.LUT UR7, UR7, 0xc0, URZ, 0xc0, !UPT ;  /* 0x000000c007077892 */ /* 0x000fc8000f8ec03f */
[----:B------:R-:W-:-:S03]  /*10a0*/  UIADD3 UR16, UP0, UR7, UR8, URZ ;  /* 0x0000000807107290 */ /* 0x000fc6000ff1e03f */
[----:B------:R-:W-:Y:S01]  /*10b0*/  UMOV UR7, URZ ;  /* 0x0000003f00077c82 */ /* 0x000fe20008000000 */
[----:B------:R-:W-:Y:S02]  /*10c0*/  UIADD3.X UR17, URZ, URZ, URZ, UP0, !UPT ;  /* 0x0000003f3f117290 */ /* 0x000fe400087fe43f */
[----:B------:R-:W-:Y:S02]  /*10d0*/  ULOP3.LUT UR8, UR16, 0x2000000, URZ, 0xfc, !UPT ;  /* 0x0200000010087892 */ /* 0x000fe4000f8efc3f */
[----:B------:R-:W-:Y:S02]  /*10e0*/  ULOP3.LUT UR9, UR17, 0x80000020, URZ, 0xfc, !UPT ;  /* 0x8000002011097892 */ /* 0x000fe4000f8efc3f */
[----:B------:R-:W-:Y:S02]  /*10f0*/  UIADD3.64 UR14, UR6, UR14, URZ ;  /* 0x0000000e060e7297 */ /* 0x000fe4000fffe03f */
[----:B------:R-:W-:Y:S02]  /*1100*/  UIADD3.64 UR12, UR16, UR12, URZ ;  /* 0x0000000c100c7297 */ /* 0x000fe4000fffe03f */
[----:B------:R-:W-:-:S03]  /*1110*/  UISETP.GE.AND UP0, UPT, UR19, 0x3, UPT ;  /* 0x000000031300788c */ /* 0x000fc6000bf06270 */
[----:B------:R-:W-:Y:S01]  /*1120*/  HGMMA.64x64x16.F32.BF16 R56, gdesc[UR8], R56 ;  /* 0x00e00000083879f0 */ /* 0x000fe20008701838 */
[----:B------:R-:W-:Y:S01]  /*1130*/  UMOV UR8, 0x2000100 ;  /* 0x0200010000087882 */ /* 0x000fe20000000000 */
[----:B------:R-:W-:Y:S01]  /*1140*/  UMOV UR9, 0x80000020 ;  /* 0x8000002000097882 */ /* 0x000fe20000000000 */
[----:B------:R-:W-:Y:S02]  /*1150*/  USEL UR19, UR19, URZ, !UP0 ;  /* 0x0000003f13137287 */ /* 0x000fe4000c000000 */
[----:B------:R-:W-:Y:S02]  /*1160*/  UIADD3.64 UR8, UR16, UR8, URZ ;  /* 0x0000000810087297 */ /* 0x000fe4000fffe03f */
[----:B------:R-:W-:-:S06]  /*1170*/  ULEA UR6, UR19, UR18, 0xd ;  /* 0x0000001213067291 */ /* 0x000fcc000f8e683f */
[----:B------:R-:W-:Y:S01]  /*1180*/  LEA R93, R5, UR6, 0x1 ;  /* 0x00000006055d7c11 */ /* 0x000fe2000f8e08ff */
[----:B------:R-:W-:Y:S04]  /*1190*/  HGMMA.64x64x16.F32.BF16 R56, gdesc[UR12], R56 ;  /* 0x00e000000c3879f0 */ /* 0x000fe80008701838 */
[----:B------:R-:W-:Y:S01]  /*11a0*/  HGMMA.64x64x16.F32.BF16 R24, gdesc[UR8], R24 ;  /* 0x00e00000081879f0 */ /* 0x000fe20008701818 */
[----:B------:R-:W-:Y:S01]  /*11b0*/  UMOV UR12, 0x2000102 ;  /* 0x02000102000c7882 */ /* 0x000fe20000000000 */
[----:B------:R-:W-:Y:S02]  /*11c0*/  UMOV UR13, 0x80000020 ;  /* 0x80000020000d7882 */ /* 0x000fe40000000000 */
[----:B------:R-:W-:-:S09]  /*11d0*/  UIADD3.64 UR12, UR16, UR12, URZ ;  /* 0x0000000c100c7297 */ /* 0x000fd2000fffe03f */
[----:B------:R-:W-:Y:S03]  /*11e0*/  HGMMA.64x64x16.F32.BF16 R24, gdesc[UR12], R24, gsb0 ;  /* 0x00e000000c1879f0 */ /* 0x000fe60008001818 */
[----:B------:R-:W-:Y:S02]  /*11f0*/  WARPGROUP.DEPBAR.LE gsb0, 0x1 ;  /* 0x00008000000079c5 */ /* 0x000fe40000010100 */
[----:B------:R-:W-:Y:S06]  /*1200*/  BAR.SYNC.DEFER_BLOCKING 0x0 ;  /* 0x0000000000007b1d */ /* 0x000fec0000010000 */
[----:B------:R-:W-:Y:S01]  /*1210*/  @!PT LDS RZ, [RZ] ;  /* 0x00000000fffff984 */ /* 0x000fe20000000800 */
[----:B------:R-:W-:Y:S01]  /*1220*/  @!PT LDS RZ, [RZ] ;  /* 0x00000000fffff984 */ /* 0x000fe20000000800 */
[----:B------:R-:W-:Y:S01]  /*1230*/  @!PT LDS RZ, [RZ] ;  /* 0x00000000fffff984 */ /* 0x000fe20000000800 */
[----:B------:R1:W-:Y:S02]  /*1240*/  LDGSTS.E.BYPASS.128 [R93], desc[UR22][R14.64], !P0 ;  /* 0x000000000e5d7fae */ /* 0x0003e4000c101c56 */
[----:B-1----:R-:W-:-:S05]  /*1250*/  LEA R93, R7, UR6, 0x1 ;  /* 0x00000006075d7c11 */ /* 0x002fca000f8e08ff */
[----:B------:R1:W-:Y:S02]  /*1260*/  LDGSTS.E.BYPASS.128 [R93], desc[UR22][R16.64], !P0 ;  /* 0x00000000105d7fae */ /* 0x0003e4000c101c56 */
[----:B-1----:R-:W-:Y:S02]  /*1270*/  IADD3 R16, P1, R13, UR4, RZ ;  /* 0x000000040d107c10 */ /* 0x002fe4000ff3e0ff */
[----:B------:R-:W-:Y:S02]  /*1280*/  LEA R93, R8, UR6, 0x1 ;  /* 0x00000006085d7c11 */ /* 0x000fe4000f8e08ff */
[----:B------:R-:W-:Y:S02]  /*1290*/  IADD3.X R17, R20, UR5, RZ, P1, !PT ;  /* 0x0000000514117c10 */ /* 0x000fe40008ffe4ff */
[----:B------:R-:W-:-:S03]  /*12a0*/  IADD3 R14, P1, R19, UR4, RZ ;  /* 0x00000004130e7c10 */ /* 0x000fc6000ff3e0ff */
[----:B------:R1:W-:Y:S01]  /*12b0*/  LDGSTS.E.BYPASS.128 [R93], desc[UR22][R16.64], !P0 ;  /* 0x00000000105d7fae */ /* 0x0003e2000c101c56 */
[----:B------:R-:W-:Y:S02]  /*12c0*/  IADD3.X R15, R22, UR5, RZ, P1, !PT ;  /* 0x00000005160f7c10 */ /* 0x000fe40008ffe4ff */
[----:B-1----:R-:W-:Y:S01]  /*12d0*/  LEA R93, R9, UR6, 0x1 ;  /* 0x00000006095d7c11 */ /* 0x002fe2000f8e08ff */
[----:B------:R-:W-:-:S04]  /*12e0*/  ULEA UR6, UR19, UR21, 0xc ;  /* 0x0000001513067291 */ /* 0x000fc8000f8e603f */
[----:B------:R1:W-:Y:S04]  /*12f0*/  LDGSTS.E.BYPASS.128 [R93], desc[UR22][R14.64], !P0 ;  /* 0x000000000e5d7fae */ /* 0x0003e8000c101c56 */
[----:B------:R-:W0:Y:S01]  /*1300*/  LDGDEPBAR ;  /* 0x00000000000079af */ /* 0x000e220000000000 */
[----:B-1----:R-:W-:Y:S02]  /*1310*/  IADD3 R14, P1, R21, UR4, RZ ;  /* 0x00000004150e7c10 */ /* 0x002fe4000ff3e0ff */
[----:B------:R-:W-:Y:S02]  /*1320*/  LEA R93, R5, UR6, 0x1 ;  /* 0x00000006055d7c11 */ /* 0x000fe4000f8e08ff */
[----:B------:R-:W-:Y:S02]  /*1330*/  IADD3.X R15, R88, UR5, RZ, P1, !PT ;  /* 0x00000005580f7c10 */ /* 0x000fe40008ffe4ff */
[----:B------:R-:W-:Y:S01]  /*1340*/  IADD3 R16, P1, R23, UR4, RZ ;  /* 0x0000000417107c10 */ /* 0x000fe2000ff3e0ff */
[----:B------:R-:W-:-:S02]  /*1350*/  UIADD3 UR4, UP0, UR4, 0x40, URZ ;  /* 0x0000004004047890 */ /* 0x000fc4000ff1e03f */
[----:B------:R1:W-:Y:S01]  /*1360*/  LDGSTS.E.BYPASS.128 [R93], desc[UR22][R14.64], !P0 ;  /* 0x000000000e5d7fae */ /* 0x0003e2000c101c56 */
[----:B------:R-:W-:Y:S01]  /*1370*/  IADD3.X R17, R89, UR5, RZ, P1, !PT ;  /* 0x0000000559117c10 */ /* 0x000fe20008ffe4ff */
[----:B------:R-:W-:Y:S01]  /*1380*/  UIADD3.X UR5, URZ, UR5, URZ, UP0, !UPT ;  /* 0x000000053f057290 */ /* 0x000fe200087fe43f */
[----:B-1----:R-:W-:Y:S01]  /*1390*/  LEA R15, R7, UR6, 0x1 ;  /* 0x00000006070f7c11 */ /* 0x002fe2000f8e08ff */
[----:B------:R-:W-:-:S04]  /*13a0*/  UMOV UR6, UR20 ;  /* 0x0000001400067c82 */ /* 0x000fc80008000000 */
[----:B------:R1:W-:Y:S01]  /*13b0*/  LDGSTS.E.BYPASS.128 [R15], desc[UR22][R16.64], !P0 ;  /* 0x00000000100f7fae */ /* 0x0003e2000c101c56 */
[----:B------:R-:W-:-:S03]  /*13c0*/  ISETP.GE.U32.AND P0, PT, R92, 0xbe0, PT ;  /* 0x00000be05c00780c */ /* 0x000fc60003f06070 */
[----:B------:R-:W0:Y:S10]  /*13d0*/  LDGDEPBAR ;  /* 0x00000000000079af */ /* 0x000e340000000000 */
[----:B-1----:R-:W-:Y:S05]  /*13e0*/  @!P0 BRA `(.L_x_0) ;  /* 0xfffffff800b88947 */ /* 0x002fea000383ffff */
[----:B------:R-:W-:Y:S02]  /*13f0*/  WARPGROUP.DEPBAR.LE gsb0, 0x0 ;  /* 0x00008000000079c5 */ /* 0x000fe40000010000 */
[----:B------:R-:W-:Y:S01]  /*1400*/  SHF.R.U32.HI R7, RZ, 0x2, R0 ;  /* 0x00000002ff077819 */ /* 0x000fe20000011600 */
[----:B------:R-:W-:-:S04]  /*1410*/  DEPBAR.LE SB0, 0x0 ;  /* 0x000080000000791a */ /* 0x000fc80000000000 */
[----:B------:R-:W-:Y:S01]  /*1420*/  LOP3.LUT R91, R91, 0x3, RZ, 0xc0, !PT ;  /* 0x000000035b5b7812 */ /* 0x000fe200078ec0ff */
[----:B------:R-:W-:Y:S01]  /*1430*/  IMAD.SHL.U32 R5, R0, 0x2, RZ ;  /* 0x0000000200057824 */ /* 0x000fe200078e00ff */
[----:B------:R-:W-:Y:S02]  /*1440*/  SHF.R.U32.HI R9, RZ, 0x3, R0 ;  /* 0x00000003ff097819 */ /* 0x000fe40000011600 */
[----:B------:R-:W-:Y:S01]  /*1450*/  SGXT.U32 R0, R7, 0x3 ;  /* 0x000000030700781a */ /* 0x000fe20000000000 */
[----:B------:R-:W-:Y:S01]  /*1460*/  IMAD.SHL.U32 R7, R91, 0x10, RZ ;  /* 0x000000105b077824 */ /* 0x000fe200078e00ff */
[----:B------:R-:W-:Y:S01]  /*1470*/  SGXT.U32 R9, R9, 0x2 ;  /* 0x000000020909781a */ /* 0x000fe20000000000 */
[----:B------:R-:W-:Y:S01]  /*1480*/  IMAD.SHL.U32 R10, R91, 0x4, RZ ;  /* 0x000000045b0a7824 */ /* 0x000fe200078e00ff */
[----:B------:R-:W-:Y:S02]  /*1490*/  LOP3.LUT R5, R5, 0x6, RZ, 0xc0, !PT ;  /* 0x0000000605057812 */ /* 0x000fe400078ec0ff */
[----:B------:R-:W-:-:S02]  /*14a0*/  LOP3.LUT R8, R7, R0, RZ, 0xfc, !PT ;  /* 0x0000000007087212 */ /* 0x000fc400078efcff */
[----:B------:R-:W-:Y:S02]  /*14b0*/  LOP3.LUT R9, R10, R9, RZ, 0xfc, !PT ;  /* 0x000000090a097212 */ /* 0x000fe400078efcff */
[----:B------:R-:W-:Y:S01]  /*14c0*/  LOP3.LUT R0, R3, 0x38, RZ, 0xc0, !PT ;  /* 0x0000003803007812 */ /* 0x000fe200078ec0ff */
[----:B------:R-:W-:Y:S01]  /*14d0*/  IMAD R5, R8, 0x48, R5 ;  /* 0x0000004808057824 */ /* 0x000fe200078e0205 */
[----:B------:R-:W-:Y:S02]  /*14e0*/  LOP3.LUT R3, R6, 0x38, R3, 0xf8, !PT ;  /* 0x0000003806037812 */ /* 0x000fe400078ef803 */
[----:B------:R-:W1:Y:S01]  /*14f0*/  LDC.64 R6, c[0x0][0x210] ;  /* 0x00008400ff067b82 */ /* 0x000e620000000a00 */
[----:B------:R-:W-:Y:S01]  /*1500*/  IMAD R9, R9, 0x48, R0 ;  /* 0x0000004809097824 */ /* 0x000fe200078e0200 */
[----:B------:R-:W-:-:S06]  /*1510*/  LEA R0, R5, UR18, 0x2 ;  /* 0x0000001205007c11 */ /* 0x000fcc000f8e10ff */
[----:B------:R-:W-:Y:S01]  /*1520*/  BAR.SYNC.DEFER_BLOCKING 0x0 ;  /* 0x0000000000007b1d */ /* 0x000fe20000010000 */
[----:B------:R-:W-:Y:S02]  /*1530*/  ISETP.GE.AND P0, PT, R3, 0xc00, PT ;  /* 0x00000c000300780c */ /* 0x000fe40003f06270 */
[----:B------:R-:W-:Y:S02]  /*1540*/  LEA R5, R9, UR18, 0x2 ;  /* 0x0000001209057c11 */ /* 0x000fe4000f8e10ff */
[----:B------:R-:W-:Y:S01]  /*1550*/  ISETP.LT.AND P1, PT, R4, R2, !P0 ;  /* 0x000000020400720c */ /* 0x000fe20004721270 */
[----:B------:R-:W-:Y:S04]  /*1560*/  STS.64 [R0], R56 ;  /* 0x0000003800007388 */ /* 0x000fe80000000a00 */
[----:B------:R-:W-:Y:S04]  /*1570*/  STS.64 [R0+0x900], R58 ;  /* 0x0009003a00007388 */ /* 0x000fe80000000a00 */
[----:B------:R-:W-:Y:S04]  /*1580*/  STS.64 [R0+0x20], R60 ;  /* 0x0000203c00007388 */ /* 0x000fe80000000a00 */
[----:B------:R-:W-:Y:S04]  /*1590*/  STS.64 [R0+0x920], R62 ;  /* 0x0009203e00007388 */ /* 0x000fe80000000a00 */
[----:B------:R-:W-:Y:S04]  /*15a0*/  STS.64 [R0+0x40], R64 ;  /* 0x0000404000007388 */ /* 0x000fe80000000a00 */
[----:B------:R-:W-:Y:S04]  /*15b0*/  STS.64 [R0+0x940], R66 ;  /* 0x0009404200007388 */ /* 0x000fe80000000a00 */
[----:B------:R-:W-:Y:S04]  /*15c0*/  STS.64 [R0+0x60], R68 ;  /* 0x0000604400007388 */ /* 0x000fe80000000a00 */
[----:B------:R-:W-:Y:S04]  /*15d0*/  STS.64 [R0+0x960], R70 ;  /* 0x0009604600007388 */ /* 0x000fe80000000a00 */
[----:B------:R2:W-:Y:S04]  /*15e0*/  STS.64 [R0+0x80], R72 ;  /* 0x0000804800007388 */ /* 0x0005e80000000a00 */
[----:B------:R3:W-:Y:S04]  /*15f0*/  STS.64 [R0+0x980], R74 ;  /* 0x0009804a00007388 */ /* 0x0007e80000000a00 */
[----:B------:R1:W-:Y:S04]  /*1600*/  STS.64 [R0+0xa0], R76 ;  /* 0x0000a04c00007388 */ /* 0x0003e80000000a00 */
[----:B------:R-:W-:Y:S01]  /*1610*/  STS.64 [R0+0x9a0], R78 ;  /* 0x0009a04e00007388 */ /* 0x000fe20000000a00 */
[----:B--2---:R-:W-:-:S03]  /*1620*/  CS2R R72, SRZ ;  /* 0x0000000000487805 */ /* 0x004fc6000001ff00 */
[----:B------:R-:W-:Y:S01]  /*1630*/  STS.64 [R0+0xc0], R80 ;  /* 0x0000c05000007388 */ /* 0x000fe20000000a00 */
[----:B---3--:R-:W-:-:S03]  /*1640*/  CS2R R74, SRZ ;  /* 0x00000000004a7805 */ /* 0x008fc6000001ff00 */
[----:B------:R-:W-:Y:S01]  /*1650*/  STS.64 [R0+0x9c0], R82 ;  /* 0x0009c05200007388 */ /* 0x000fe20000000a00 */
[----:B-1----:R-:W-:-:S03]  /*1660*/  IMAD.WIDE R76, R3, 0x2, R6 ;  /* 0x00000002034c7825 */ /* 0x002fc600078e0206 */
[----:B------:R-:W-:Y:S04]  /*1670*/  STS.64 [R0+0xe0], R84 ;  /* 0x0000e05400007388 */ /* 0x000fe80000000a00 */
[----:B------:R-:W-:Y:S01]  /*1680*/  STS.64 [R0+0x9e0], R86 ;  /* 0x0009e05600007388 */ /* 0x000fe20000000a00 */
[----:B------:R-:W-:Y:S06]  /*1690*/  BAR.SYNC.DEFER_BLOCKING 0x0 ;  /* 0x0000000000007b1d */ /* 0x000fec0000010000 */
[----:B------:R-:W1:Y:S04]  /*16a0*/  LDS.128 R68, [R5] ;  /* 0x0000000005447984 */ /* 0x000e680000000c00 */
[----:B------:R-:W2:Y:S04]  /*16b0*/  LDS.128 R64, [R5+0x10] ;  /* 0x0000100005407984 */ /* 0x000ea80000000c00 */
[----:B------:R-:W-:Y:S04]  /*16c0*/  LDS.128 R8, [R5+0x1200] ;  /* 0x0012000005087984 */ /* 0x000fe80000000c00 */
[----:B------:R-:W-:Y:S04]  /*16d0*/  LDS.128 R12, [R5+0x1210] ;  /* 0x00121000050c7984 */ /* 0x000fe80000000c00 */
[----:B------:R-:W3:Y:S04]  /*16e0*/  LDS.128 R16, [R5+0x2400] ;  /* 0x0024000005107984 */ /* 0x000ee80000000c00 */
[----:B------:R-:W4:Y:S04]  /*16f0*/  LDS.128 R20, [R5+0x2410] ;  /* 0x0024100005147984 */ /* 0x000f280000000c00 */
[----:B------:R-:W-:Y:S04]  /*1700*/  LDS.128 R56, [R5+0x3600] ;  /* 0x0036000005387984 */ /* 0x000fe80000000c00 */
[----:B------:R-:W5:Y:S01]  /*1710*/  LDS.128 R60, [R5+0x3610] ;  /* 0x00361000053c7984 */ /* 0x000f620000000c00 */
[----:B------:R-:W-:Y:S06]  /*1720*/  BAR.SYNC.DEFER_BLOCKING 0x0 ;  /* 0x0000000000007b1d */ /* 0x000fec0000010000 */
[----:B------:R1:W-:Y:S04]  /*1730*/  STS.64 [R0], R24 ;  /* 0x0000001800007388 */ /* 0x0003e80000000a00 */
[----:B------:R-:W-:Y:S04]  /*1740*/  STS.64 [R0+0x900], R26 ;  /* 0x0009001a00007388 */ /* 0x000fe80000000a00 */
[----:B------:R2:W-:Y:S04]  /*1750*/  STS.64 [R0+0x20], R28 ;  /* 0x0000201c00007388 */ /* 0x0005e80000000a00 */
[----:B------:R2:W-:Y:S01]  /*1760*/  STS.64 [R0+0x920], R30 ;  /* 0x0009201e00007388 */ /* 0x0005e20000000a00 */
[----:B------:R-:W-:-:S02]  /*1770*/  LOP3.LUT R7, R4, 0x10, RZ, 0xfc, !PT ;  /* 0x0000001004077812 */ /* 0x000fc400078efcff */
[----:B-1----:R-:W-:Y:S01]  /*1780*/  P2R R24, PR, RZ, 0x2 ;  /* 0x00000002ff187803 */ /* 0x002fe20000000000 */
[----:B------:R-:W-:Y:S04]  /*1790*/  STS.64 [R0+0x40], R32 ;  /* 0x0000402000007388 */ /* 0x000fe80000000a00 */
[----:B------:R-:W-:Y:S04]  /*17a0*/  STS.64 [R0+0x940], R34 ;  /* 0x0009402200007388 */ /* 0x000fe80000000a00 */
[----:B------:R1:W-:Y:S04]  /*17b0*/  STS.64 [R0+0x60], R36 ;  /* 0x0000602400007388 */ /* 0x0003e80000000a00 */
[----:B------:R1:W-:Y:S04]  /*17c0*/  STS.64 [R0+0x960], R38 ;  /* 0x0009602600007388 */ /* 0x0003e80000000a00 */
[----:B------:R-:W-:Y:S04]  /*17d0*/  STS.64 [R0+0x80], R40 ;  /* 0x0000802800007388 */ /* 0x000fe80000000a00 */
[----:B------:R-:W-:Y:S04]  /*17e0*/  STS.64 [R0+0x980], R42 ;  /* 0x0009802a00007388 */ /* 0x000fe80000000a00 */
[----:B------:R1:W-:Y:S04]  /*17f0*/  STS.64 [R0+0xa0], R44 ;  /* 0x0000a02c00007388 */ /* 0x0003e80000000a00 */
[----:B------:R1:W-:Y:S04]  /*1800*/  STS.64 [R0+0x9a0], R46 ;  /* 0x0009a02e00007388 */ /* 0x0003e80000000a00 */
[----:B------:R1:W-:Y:S04]  /*1810*/  STS.64 [R0+0xc0], R48 ;  /* 0x0000c03000007388 */ /* 0x0003e80000000a00 */
[----:B------:R1:W-:Y:S04]  /*1820*/  STS.64 [R0+0x9c0], R50 ;  /* 0x0009c03200007388 */ /* 0x0003e80000000a00 */
[----:B------:R1:W-:Y:S04]  /*1830*/  STS.64 [R0+0xe0], R52 ;  /* 0x0000e03400007388 */ /* 0x0003e80000000a00 */
[----:B------:R1:W-:Y:S01]  /*1840*/  STS.64 [R0+0x9e0], R54 ;  /* 0x0009e03600007388 */ /* 0x0003e20000000a00 */
[----:B------:R-:W-:Y:S01]  /*1850*/  BAR.SYNC.DEFER_BLOCKING 0x0 ;  /* 0x0000000000007b1d */ /* 0x000fe20000010000 */
[----:B------:R-:W-:-:S02]  /*1860*/  ISETP.LT.AND P6, PT, R7, R2, !P0 ;  /* 0x000000020700720c */ /* 0x000fc400047c1270 */
[----:B------:R-:W-:Y:S02]  /*1870*/  LOP3.LUT R7, R4, 0x20, RZ, 0xfc, !PT ;  /* 0x0000002004077812 */ /* 0x000fe400078efcff */
[----:B--2---:R-:W-:Y:S02]  /*1880*/  CS2R R28, SRZ ;  /* 0x00000000001c7805 */ /* 0x004fe4000001ff00 */
[----:B------:R-:W-:Y:S02]  /*1890*/  CS2R R30, SRZ ;  /* 0x00000000001e7805 */ /* 0x000fe4000001ff00 */
[----:B------:R-:W-:Y:S01]  /*18a0*/  ISETP.LT.AND P5, PT, R7, R2, !P0 ;  /* 0x000000020700720c */ /* 0x000fe200047a1270 */
[----:B------:R-:W2:Y:S01]  /*18b0*/  @P1 LDG.E.EL.128 R72, desc[UR22][R76.64] ;  /* 0x000000164c481981 */ /* 0x000ea2000c2e1d00 */
[----:B-1----:R-:W-:Y:S02]  /*18c0*/  CS2R R36, SRZ ;  /* 0x0000000000247805 */ /* 0x002fe4000001ff00 */
[----:B------:R-:W-:Y:S01]  /*18d0*/  CS2R R38, SRZ ;  /* 0x0000000000267805 */ /* 0x000fe2000001ff00 */
[----:B------:R-:W3:Y:S01]  /*18e0*/  @P6 LDG.E.EL.128 R28, desc[UR22][R76.64] ;  /* 0x000000164c1c6981 */ /* 0x000ee2000c2e1d00 */
[----:B------:R-:W-:-:S02]  /*18f0*/  CS2R R44, SRZ ;  /* 0x00000000002c7805 */ /* 0x000fc4000001ff00 */
[----:B------:R-:W-:Y:S02]  /*1900*/  CS2R R46, SRZ ;  /* 0x00000000002e7805 */ /* 0x000fe4000001ff00 */
[----:B------:R-:W-:-:S03]  /*1910*/  P2R R78, PR, RZ, 0x40 ;  /* 0x00000040ff4e7803 */ /* 0x000fc60000000000 */
[----:B------:R-:W3:Y:S01]  /*1920*/  @P5 LDG.E.EL.128 R36, desc[UR22][R76.64] ;  /* 0x000000164c245981 */ /* 0x000ee2000c2e1d00 */
[----:B------:R-:W-:Y:S02]  /*1930*/  LOP3.LUT R7, R4, 0x30, RZ, 0xfc, !PT ;  /* 0x0000003004077812 */ /* 0x000fe400078efcff */
[----:B------:R-:W-:Y:S02]  /*1940*/  CS2R R26, SRZ ;  /* 0x00000000001a7805 */ /* 0x000fe4000001ff00 */
[----:B------:R-:W-:Y:S02]  /*1950*/  ISETP.NE.AND P6, PT, R24, RZ, PT ;  /* 0x000000ff1800720c */ /* 0x000fe40003fc5270 */
[----:B------:R-:W-:Y:S02]  /*1960*/  ISETP.LT.AND P4, PT, R7, R2, !P0 ;  /* 0x000000020700720c */ /* 0x000fe40004781270 */
[----:B------:R-:W-:-:S04]  /*1970*/  LOP3.LUT R7, R4, 0x40, RZ, 0xfc, !PT ;  /* 0x0000004004077812 */ /* 0x000fc800078efcff */
[----:B------:R-:W-:Y:S02]  /*1980*/  ISETP.LT.AND P3, PT, R7, R2, !P0 ;  /* 0x000000020700720c */ /* 0x000fe40004761270 */
[----:B------:R-:W-:Y:S02]  /*1990*/  CS2R R24, SRZ ;  /* 0x0000000000187805 */ /* 0x000fe4000001ff00 */
[----:B------:R-:W-:-:S03]  /*19a0*/  LOP3.LUT R7, R4, 0x50, RZ, 0xfc, !PT ;  /* 0x0000005004077812 */ /* 0x000fc600078efcff */
[----:B------:R-:W4:Y:S01]  /*19b0*/  @P4 LDG.E.EL.128 R44, desc[UR22][R76.64] ;  /* 0x000000164c2c4981 */ /* 0x000f22000c2e1d00 */
[----:B------:R-:W-:Y:S02]  /*19c0*/  ISETP.LT.AND P2, PT, R7, R2, !P0 ;  /* 0x000000020700720c */ /* 0x000fe40004741270 */
[----:B------:R-:W-:-:S03]  /*19d0*/  CS2R R32, SRZ ;  /* 0x0000000000207805 */ /* 0x000fc6000001ff00 */
[----:B------:R-:W4:Y:S01]  /*19e0*/  @P3 LDG.E.EL.128 R24, desc[UR22][R76.64] ;  /* 0x000000164c183981 */ /* 0x000f22000c2e1d00 */
[----:B------:R-:W-:-:S07]  /*19f0*/  CS2R R34, SRZ ;  /* 0x0000000000227805 */ /* 0x000fce000001ff00 */
[----:B------:R-:W4:Y:S01]  /*1a00*/  @P2 LDG.E.EL.128 R32, desc[UR22][R76.64] ;  /* 0x000000164c202981 */ /* 0x000f22000c2e1d00 */
[----:B------:R-:W-:-:S04]  /*1a10*/  LOP3.LUT R7, R4, 0x60, RZ, 0xfc, !PT ;  /* 0x0000006004077812 */ /* 0x000fc800078efcff */
[-C--:B------:R-:W-:Y:S02]  /*1a20*/  ISETP.LT.AND P1, PT, R7, R2.reuse, !P0 ;  /* 0x000000020700720c */ /* 0x080fe40004721270 */
[----:B------:R-:W-:Y:S02]  /*1a30*/  LOP3.LUT R7, R4, 0x70, RZ, 0xfc, !PT ;  /* 0x0000007004077812 */ /* 0x000fe400078efcff */
[----:B------:R-:W-:Y:S02]  /*1a40*/  CS2R R40, SRZ ;  /* 0x0000000000287805 */ /* 0x000fe4000001ff00 */
[----:B------:R-:W-:Y:S02]  /*1a50*/  CS2R R42, SRZ ;  /* 0x00000000002a7805 */ /* 0x000fe4000001ff00 */
[----:B------:R-:W-:Y:S02]  /*1a60*/  ISETP.LT.AND P0, PT, R7, R2, !P0 ;  /* 0x000000020700720c */ /* 0x000fe40004701270 */
[----:B------:R-:W-:-:S02]  /*1a70*/  CS2R R48, SRZ ;  /* 0x0000000000307805 */ /* 0x000fc4000001ff00 */
[----:B------:R-:W-:Y:S01]  /*1a80*/  CS2R R50, SRZ ;  /* 0x0000000000327805 */ /* 0x000fe2000001ff00 */
[----:B------:R-:W1:Y:S01]  /*1a90*/  LDC.64 R6, c[0x0][0x228] ;  /* 0x00008a00ff067b82 */ /* 0x000e620000000a00 */
[----:B------:R-:W5:Y:S07]  /*1aa0*/  @P1 LDG.E.EL.128 R40, desc[UR22][R76.64] ;  /* 0x000000164c281981 */ /* 0x000f6e000c2e1d00 */
[----:B------:R-:W5:Y:S01]  /*1ab0*/  @P0 LDG.E.EL.128 R48, desc[UR22][R76.64] ;  /* 0x000000164c300981 */ /* 0x000f62000c2e1d00 */
[----:B------:R-:W-:-:S02]  /*1ac0*/  IMAD R3, R4, 0xc00, R3 ;  /* 0x00000c0004037824 */ /* 0x000fc400078e0203 */
[C---:B--2---:R-:W-:Y:S01]  /*1ad0*/  IMAD.U32 R53, R72.reuse, 0x10000, RZ ;  /* 0x0001000048357824 */ /* 0x044fe200078e00ff */
[----:B------:R-:W-:Y:S02]  /*1ae0*/  PRMT R72, R72, 0x7632, R72 ;  /* 0x0000763248487816 */ /* 0x000fe40000000048 */
[----:B------:R-:W-:-:S03]  /*1af0*/  PRMT R0, R75, 0x7632, R0 ;  /* 0x000076324b007816 */ /* 0x000fc60000000000 */
[----:B------:R-:W-:Y:S02]  /*1b00*/  IMAD.U32 R72, R72, 0x10000, RZ ;  /* 0x0001000048487824 */ /* 0x000fe400078e00ff */
[----:B------:R-:W-:Y:S01]  /*1b10*/  FADD R52, R68, R53 ;  /* 0x0000003544347221 */ /* 0x000fe20000000000 */
[C---:B------:R-:W-:Y:S01]  /*1b20*/  IMAD.U32 R79, R74.reuse, 0x10000, RZ ;  /* 0x000100004a4f7824 */ /* 0x040fe200078e00ff */
[----:B------:R-:W-:Y:S01]  /*1b30*/  PRMT R74, R74, 0x7632, R74 ;  /* 0x000076324a4a7816 */ /* 0x000fe2000000004a */
[----:B------:R-:W-:Y:S02]  /*1b40*/  IMAD.U32 R55, R73, 0x10000, RZ ;  /* 0x0001000049377824 */ /* 0x000fe400078e00ff */
[----:B------:R-:W-:Y:S01]  /*1b50*/  FADD R69, R69, R72 ;  /* 0x0000004845457221 */ /* 0x000fe20000000000 */
[----:B------:R-:W-:Y:S01]  /*1b60*/  PRMT R73, R73, 0x7632, R73 ;  /* 0x0000763249497816 */ /* 0x000fe20000000049 */
[----:B------:R-:W-:Y:S02]  /*1b70*/  IMAD.U32 R75, R75, 0x10000, RZ ;  /* 0x000100004b4b7824 */ /* 0x000fe400078e00ff */
[----:B------:R-:W-:-:S02]  /*1b80*/  IMAD.U32 R0, R0, 0x10000, RZ ;  /* 0x0001000000007824 */ /* 0x000fc400078e00ff */
[----:B------:R-:W-:Y:S01]  /*1b90*/  FADD R53, R70, R55 ;  /* 0x0000003746357221 */ /* 0x000fe20000000000 */
[----:B------:R-:W-:Y:S01]  /*1ba0*/  IMAD.U32 R74, R74, 0x10000, RZ ;  /* 0x000100004a4a7824 */ /* 0x000fe200078e00ff */
[----:B------:R-:W-:Y:S01]  /*1bb0*/  F2FP.BF16.F32.PACK_AB R52, R69, R52 ;  /* 0x000000344534723e */ /* 0x000fe200000010ff */
[----:B------:R-:W-:Y:S02]  /*1bc0*/  IMAD.U32 R2, R73, 0x10000, RZ ;  /* 0x0001000049027824 */ /* 0x000fe400078e00ff */
[----:B------:R-:W-:Y:S01]  /*1bd0*/  FADD R55, R66, R75 ;  /* 0x0000004b42377221 */ /* 0x000fe20000000000 */
[----:B------:R-:W-:Y:S01]  /*1be0*/  FADD R0, R67, R0 ;  /* 0x0000000043007221 */ /* 0x000fe20000000000 */
[C---:B---3--:R-:W-:Y:S01]  /*1bf0*/  IMAD.U32 R69, R29.reuse, 0x10000, RZ ;  /* 0x000100001d457824 */ /* 0x048fe200078e00ff */
[----:B------:R-:W-:Y:S01]  /*1c00*/  PRMT R29, R29, 0x7632, R29 ;  /* 0x000076321d1d7816 */ /* 0x000fe2000000001d */
[----:B------:R-:W-:Y:S01]  /*1c10*/  FADD R54, R64, R79 ;  /* 0x0000004f40367221 */ /* 0x000fe20000000000 */
[----:B------:R-:W-:Y:S01]  /*1c20*/  FADD R65, R65, R74 ;  /* 0x0000004a41417221 */ /* 0x000fe20000000000 */
[----:B------:R-:W-:Y:S01]  /*1c30*/  FADD R2, R71, R2 ;  /* 0x0000000247027221 */ /* 0x000fe20000000000 */
[----:B------:R-:W-:Y:S01]  /*1c40*/  F2FP.BF16.F32.PACK_AB R55, R0, R55 ;  /* 0x000000370037723e */ /* 0x000fe200000010ff */
[C---:B------:R-:W-:Y:S01]  /*1c50*/  IMAD.U32 R73, R31.reuse, 0x10000, RZ ;  /* 0x000100001f497824 */ /* 0x040fe200078e00ff */
[----:B------:R-:W-:Y:S01]  /*1c60*/  PRMT R31, R31, 0x7632, R31 ;  /* 0x000076321f1f7816 */ /* 0x000fe2000000001f */
[C---:B------:R-:W-:Y:S01]  /*1c70*/  IMAD.U32 R67, R28.reuse, 0x10000, RZ ;  /* 0x000100001c437824 */ /* 0x040fe200078e00ff */
[----:B------:R-:W-:Y:S01]  /*1c80*/  PRMT R28, R28, 0x7632, R28 ;  /* 0x000076321c1c7816 */ /* 0x000fe2000000001c */
[C---:B------:R-:W-:Y:S01]  /*1c90*/  IMAD.U32 R71, R30.reuse, 0x10000, RZ ;  /* 0x000100001e477824 */ /* 0x040fe200078e00ff */
[----:B------:R-:W-:Y:S01]  /*1ca0*/  PRMT R30, R30, 0x7632, R30 ;  /* 0x000076321e1e7816 */ /* 0x000fe2000000001e */
[----:B------:R-:W-:Y:S01]  /*1cb0*/  IMAD.U32 R0, R29, 0x10000, RZ ;  /* 0x000100001d007824 */ /* 0x000fe200078e00ff */
[----:B------:R-:W-:Y:S01]  /*1cc0*/  F2FP.BF16.F32.PACK_AB R54, R65, R54 ;  /* 0x000000364136723e */ /* 0x000fe200000010ff */
[----:B------:R-:W-:Y:S01]  /*1cd0*/  IMAD.U32 R29, R36, 0x10000, RZ ;  /* 0x00010000241d7824 */ /* 0x000fe200078e00ff */
[----:B------:R-:W-:Y:S01]  /*1ce0*/  F2FP.BF16.F32.PACK_AB R53, R2, R53 ;  /* 0x000000350235723e */ /* 0x000fe200000010ff */
[----:B-1----:R-:W-:Y:S01]  /*1cf0*/  IMAD.WIDE R64, R3, 0x2, R6 ;  /* 0x0000000203407825 */ /* 0x002fe200078e0206 */
[----:B------:R-:W-:-:S03]  /*1d00*/  PRMT R36, R36, 0x7632, R36 ;  /* 0x0000763224247816 */ /* 0x000fc60000000024 */
[----:B------:R-:W-:Y:S01]  /*1d10*/  FADD R16, R16, R29 ;  /* 0x0000001d10107221 */ /* 0x000fe20000000000 */
[----:B------:R-:W-:Y:S02]  /*1d20*/  IMAD.U32 R2, R31, 0x10000, RZ ;  /* 0x000100001f027824 */ /* 0x000fe400078e00ff */
[----:B------:R-:W-:Y:S02]  /*1d30*/  IMAD.U32 R28, R28, 0x10000, RZ ;  /* 0x000100001c1c7824 */ /* 0x000fe400078e00ff */
[----:B------:R-:W-:Y:S02]  /*1d40*/  IMAD.U32 R30, R30, 0x10000, RZ ;  /* 0x000100001e1e7824 */ /* 0x000fe400078e00ff */
[C---:B------:R-:W-:Y:S02]  /*1d50*/  IMAD.U32 R29, R37.reuse, 0x10000, RZ ;  /* 0x00010000251d7824 */ /* 0x040fe400078e00ff */
[----:B------:R-:W-:Y:S01]  /*1d60*/  IMAD.U32 R31, R38, 0x10000, RZ ;  /* 0x00010000261f7824 */ /* 0x000fe200078e00ff */
[----:B------:R1:W-:Y:S01]  /*1d70*/  @P6 STG.E.128 desc[UR22][R64.64], R52 ;  /* 0x0000003440006986 */ /* 0x0003e2000c101d16 */
[----:B------:R-:W-:Y:S01]  /*1d80*/  PRMT R37, R37, 0x7632, R37 ;  /* 0x0000763225257816 */ /* 0x000fe20000000025 */
[----:B------:R-:W-:-:S02]  /*1d90*/  IMAD.U32 R36, R36, 0x10000, RZ ;  /* 0x0001000024247824 */ /* 0x000fc400078e00ff */
[----:B------:R-:W-:Y:S01]  /*1da0*/  FADD R11, R11, R0 ;  /* 0x000000000b0b7221 */ /* 0x000fe20000000000 */
[----:B------:R-:W-:Y:S01]  /*1db0*/  FADD R9, R9, R28 ;  /* 0x0000001c09097221 */ /* 0x000fe20000000000 */
[----:B------:R-:W-:Y:S01]  /*1dc0*/  FADD R13, R13, R30 ;  /* 0x0000001e0d0d7221 */ /* 0x000fe20000000000 */
[----:B------:R-:W-:Y:S01]  /*1dd0*/  FADD R18, R18, R29 ;  /* 0x0000001d12127221 */ /* 0x000fe20000000000 */
[----:B----4-:R-:W-:Y:S01]  /*1de0*/  FADD R0, R20, R31 ;  /* 0x0000001f14007221 */ /* 0x010fe20000000000 */
[----:B------:R-:W-:Y:S01]  /*1df0*/  FADD R15, R15, R2 ;  /* 0x000000020f0f7221 */ /* 0x000fe20000000000 */
[----:B------:R-:W2:Y:S01]  /*1e00*/  LDS.128 R28, [R5] ;  /* 0x00000000051c7984 */ /* 0x000ea20000000c00 */
[----:B------:R-:W-:Y:S01]  /*1e10*/  FADD R17, R17, R36 ;  /* 0x0000002411117221 */ /* 0x000fe20000000000 */
[----:B------:R-:W-:Y:S02]  /*1e20*/  PRMT R4, R38, 0x7632, R4 ;  /* 0x0000763226047816 */ /* 0x000fe40000000004 */
[C---:B------:R-:W-:Y:S01]  /*1e30*/  PRMT R20, R39.reuse, 0x7632, R20 ;  /* 0x0000763227147816 */ /* 0x040fe20000000014 */
[----:B-1----:R-:W-:-:S04]  /*1e40*/  IMAD.U32 R53, R39, 0x10000, RZ ;  /* 0x0001000027357824 */ /* 0x002fc800078e00ff */
[----:B------:R-:W-:Y:S01]  /*1e50*/  FADD R2, R22, R53 ;  /* 0x0000003516027221 */ /* 0x000fe20000000000 */
[----:B------:R-:W-:Y:S02]  /*1e60*/  IMAD.U32 R22, R37, 0x10000, RZ ;  /* 0x0001000025167824 */ /* 0x000fe400078e00ff */
[----:B------:R-:W1:Y:S01]  /*1e70*/  LDS.128 R36, [R5+0x10] ;  /* 0x0000100005247984 */ /* 0x000e620000000c00 */
[----:B------:R-:W-:Y:S02]  /*1e80*/  IMAD.U32 R20, R20, 0x10000, RZ ;  /* 0x0001000014147824 */ /* 0x000fe400078e00ff */
[----:B------:R-:W-:Y:S02]  /*1e90*/  IMAD.U32 R4, R4, 0x10000, RZ ;  /* 0x0001000004047824 */ /* 0x000fe400078e00ff */
[----:B------:R-:W-:Y:S01]  /*1ea0*/  FADD R19, R19, R22 ;  /* 0x0000001613137221 */ /* 0x000fe20000000000 */
[----:B------:R-:W-:Y:S01]  /*1eb0*/  FADD R55, R23, R20 ;  /* 0x0000001417377221 */ /* 0x000fe20000000000 */
[----:B------:R-:W-:-:S02]  /*1ec0*/  FADD R53, R21, R4 ;  /* 0x0000000415357221 */ /* 0x000fc40000000000 */
[----:B------:R-:W3:Y:S01]  /*1ed0*/  LDS.128 R20, [R5+0x1200] ;  /* 0x0012000005147984 */ /* 0x000ee20000000c00 */
[----:B------:R-:W-:Y:S01]  /*1ee0*/  FADD R10, R10, R69 ;  /* 0x000000450a0a7221 */ /* 0x000fe20000000000 */
[----:B------:R-:W-:Y:S01]  /*1ef0*/  PRMT R4, R47, 0x7632, R4 ;  /* 0x000076322f047816 */ /* 0x000fe20000000004 */
[C---:B------:R-:W-:Y:S01]  /*1f00*/  IMAD.U32 R65, R44.reuse, 0x10000, RZ ;  /* 0x000100002c417824 */ /* 0x040fe200078e00ff */
[----:B------:R-:W-:Y:S01]  /*1f10*/  PRMT R44, R44, 0x7632, R44 ;  /* 0x000076322c2c7816 */ /* 0x000fe2000000002c */
[C---:B------:R-:W-:Y:S01]  /*1f20*/  IMAD.U32 R69, R46.reuse, 0x10000, RZ ;  /* 0x000100002e457824 */ /* 0x040fe200078e00ff */
[----:B------:R-:W-:Y:S01]  /*1f30*/  PRMT R46, R46, 0x7632, R46 ;  /* 0x000076322e2e7816 */ /* 0x000fe2000000002e */
[----:B------:R-:W-:Y:S01]  /*1f40*/  FADD R8, R8, R67 ;  /* 0x0000004308087221 */ /* 0x000fe20000000000 */
[----:B------:R-:W-:Y:S02]  /*1f50*/  IMAD.U32 R4, R4, 0x10000, RZ ;  /* 0x0001000004047824 */ /* 0x000fe400078e00ff */
[C---:B------:R-:W-:Y:S01]  /*1f60*/  IMAD.U32 R67, R45.reuse, 0x10000, RZ ;  /* 0x000100002d437824 */ /* 0x040fe200078e00ff */
[----:B------:R-:W-:Y:S01]  /*1f70*/  PRMT R45, R45, 0x7632, R45 ;  /* 0x000076322d2d7816 */ /* 0x000fe2000000002d */
[----:B------:R-:W-:-:S02]  /*1f80*/  IMAD.U32 R47, R47, 0x10000, RZ ;  /* 0x000100002f2f7824 */ /* 0x000fc400078e00ff */
[----:B------:R-:W-:Y:S02]  /*1f90*/  IMAD.U32 R44, R44, 0x10000, RZ ;  /* 0x000100002c2c7824 */ /* 0x000fe400078e00ff */
[----:B------:R-:W-:Y:S02]  /*1fa0*/  IMAD.U32 R46, R46, 0x10000, RZ ;  /* 0x000100002e2e7824 */ /* 0x000fe400078e00ff */
[--C-:B-----5:R-:W-:Y:S01]  /*1fb0*/  FADD R63, R63, R4.reuse ;  /* 0x000000043f3f7221 */ /* 0x120fe20000000000 */
[----:B------:R-:W-:Y:S01]  /*1fc0*/  FADD R56, R56, R65 ;  /* 0x0000004138387221 */ /* 0x000fe20000000000 */
[C---:B------:R-:W-:Y:S01]  /*1fd0*/  PRMT R4, R24.reuse, 0x7632, R4 ;  /* 0x0000763218047816 */ /* 0x040fe20000000004 */
[----:B------:R-:W-:Y:S01]  /*1fe0*/  IMAD.U32 R65, R24, 0x10000, RZ ;  /* 0x0001000018417824 */ /* 0x000fe200078e00ff */
[----:B------:R-:W-:Y:S01]  /*1ff0*/  PRMT R54, R26, 0x7632, R54 ;  /* 0x000076321a367816 */ /* 0x000fe20000000036 */
[----:B------:R-:W-:Y:S02]  /*2000*/  IMAD.U32 R52, R45, 0x10000, RZ ;  /* 0x000100002d347824 */ /* 0x000fe400078e00ff */
[----:B------:R-:W-:Y:S01]  /*2010*/  FADD R62, R62, R47 ;  /* 0x0000002f3e3e7221 */ /* 0x000fe20000000000 */
[----:B------:R-:W-:Y:S01]  /*2020*/  FADD R57, R57, R44 ;  /* 0x0000002c39397221 */ /* 0x000fe20000000000 */
[----:B------:R-:W-:Y:S01]  /*2030*/  FADD R61, R61, R46 ;  /* 0x0000002e3d3d7221 */ /* 0x000fe20000000000 */
[----:B------:R-:W-:Y:S01]  /*2040*/  PRMT R24, R25, 0x7632, R24 ;  /* 0x0000763219187816 */ /* 0x000fe20000000018 */
[----:B------:R-:W-:Y:S01]  /*2050*/  FADD R60, R60, R69 ;  /* 0x000000453c3c7221 */ /* 0x000fe20000000000 */
[----:B------:R-:W4:Y:S01]  /*2060*/  LDS.128 R44, [R5+0x1210] ;  /* 0x00121000052c7984 */ /* 0x000f220000000c00 */
[----:B------:R-:W-:-:S02]  /*2070*/  IMAD.U32 R69, R26, 0x10000, RZ ;  /* 0x000100001a457824 */ /* 0x000fc400078e00ff */
[----:B------:R-:W-:Y:S02]  /*2080*/  IMAD.U32 R26, R4, 0x10000, RZ ;  /* 0x00010000041a7824 */ /* 0x000fe400078e00ff */
[----:B--2---:R-:W-:Y:S01]  /*2090*/  FADD R4, R28, R65 ;  /* 0x000000411c047221 */ /* 0x004fe20000000000 */
[----:B------:R-:W-:Y:S02]  /*20a0*/  IMAD.U32 R54, R54, 0x10000, RZ ;  /* 0x0001000036367824 */ /* 0x000fe400078e00ff */
[----:B------:R-:W-:Y:S02]  /*20b0*/  IMAD.U32 R25, R25, 0x10000, RZ ;  /* 0x0001000019197824 */ /* 0x000fe400078e00ff */
[----:B------:R-:W-:Y:S02]  /*20c0*/  IMAD.U32 R28, R24, 0x10000, RZ ;  /* 0x00010000181c7824 */ /* 0x000fe400078e00ff */
[----:B------:R-:W-:Y:S01]  /*20d0*/  FADD R12, R12, R71 ;  /* 0x000000470c0c7221 */ /* 0x000fe20000000000 */
[----:B------:R-:W-:Y:S01]  /*20e0*/  PRMT R64, R27, 0x7632, R64 ;  /* 0x000076321b407816 */ /* 0x000fe20000000040 */
[----:B-1----:R-:W-:Y:S01]  /*20f0*/  FADD R36, R36, R69 ;  /* 0x0000004524247221 */ /* 0x002fe20000000000 */
[--C-:B------:R-:W-:Y:S01]  /*2100*/  FADD R37, R37, R54.reuse ;  /* 0x0000003625257221 */ /* 0x100fe20000000000 */
[----:B------:R-:W-:Y:S01]  /*2110*/  IMAD.U32 R71, R27, 0x10000, RZ ;  /* 0x000100001b477824 */ /* 0x000fe200078e00ff */
[C---:B------:R-:W-:Y:S01]  /*2120*/  PRMT R54, R32.reuse, 0x7632, R54 ;  /* 0x0000763220367816 */ /* 0x040fe20000000036 */
[----:B------:R-:W-:-:S02]  /*2130*/  IMAD.U32 R69, R32, 0x10000, RZ ;  /* 0x0001000020457824 */ /* 0x000fc400078e00ff */
[----:B------:R-:W-:Y:S01]  /*2140*/  FADD R58, R58, R67 ;  /* 0x000000433a3a7221 */ /* 0x000fe20000000000 */
[----:B------:R-:W-:Y:S01]  /*2150*/  FADD R59, R59, R52 ;  /* 0x000000343b3b7221 */ /* 0x000fe20000000000 */
[----:B------:R-:W-:Y:S01]  /*2160*/  PRMT R32, R33, 0x7632, R32 ;  /* 0x0000763221207816 */ /* 0x000fe20000000020 */
[----:B------:R-:W-:Y:S01]  /*2170*/  FADD R52, R30, R25 ;  /* 0x000000191e347221 */ /* 0x000fe20000000000 */
[----:B------:R-:W-:Y:S01]  /*2180*/  FADD R65, R29, R26 ;  /* 0x0000001a1d417221 */ /* 0x000fe20000000000 */
[----:B------:R-:W-:Y:S01]  /*2190*/  FADD R67, R31, R28 ;  /* 0x0000001c1f437221 */ /* 0x000fe20000000000 */
[----:B------:R-:W1:Y:S01]  /*21a0*/  LDS.128 R24, [R5+0x2400] ;  /* 0x0024000005187984 */ /* 0x000e620000000c00 */
[----:B------:R-:W-:Y:S02]  /*21b0*/  IMAD.U32 R64, R64, 0x10000, RZ ;  /* 0x0001000040407824 */ /* 0x000fe400078e00ff */
[----:B------:R-:W-:Y:S01]  /*21c0*/  FADD R38, R38, R71 ;  /* 0x0000004726267221 */ /* 0x000fe20000000000 */
[----:B------:R-:W2:Y:S01]  /*21d0*/  LDS.128 R28, [R5+0x2410] ;  /* 0x00241000051c7984 */ /* 0x000ea20000000c00 */
[----:B------:R-:W-:-:S02]  /*21e0*/  IMAD.U32 R71, R33, 0x10000, RZ ;  /* 0x0001000021477824 */ /* 0x000fc400078e00ff */
[----:B------:R-:W-:Y:S01]  /*21f0*/  FADD R14, R14, R73 ;  /* 0x000000490e0e7221 */ /* 0x000fe20000000000 */
[----:B------:R-:W-:Y:S02]  /*2200*/  IMAD.U32 R70, R54, 0x10000, RZ ;  /* 0x0001000036467824 */ /* 0x000fe400078e00ff */
[----:B------:R-:W-:Y:S02]  /*2210*/  IMAD.U32 R72, R32, 0x10000, RZ ;  /* 0x0001000020487824 */ /* 0x000fe400078e00ff */
[----:B------:R-:W-:Y:S01]  /*2220*/  FADD R39, R39, R64 ;  /* 0x0000004027277221 */ /* 0x000fe20000000000 */
[C---:B------:R-:W-:Y:S01]  /*2230*/  PRMT R66, R34.reuse, 0x7632, R66 ;  /* 0x0000763222427816 */ /* 0x040fe20000000042 */
[----:B------:R-:W-:Y:S01]  /*2240*/  IMAD.U32 R73, R34, 0x10000, RZ ;  /* 0x0001000022497824 */ /* 0x000fe200078e00ff */
[C---:B------:R-:W-:Y:S01]  /*2250*/  PRMT R68, R35.reuse, 0x7632, R68 ;  /* 0x0000763223447816 */ /* 0x040fe20000000044 */
[----:B------:R-:W-:Y:S02]  /*2260*/  IMAD.U32 R75, R35, 0x10000, RZ ;  /* 0x00010000234b7824 */ /* 0x000fe400078e00ff */
[----:B---3--:R-:W-:Y:S01]  /*2270*/  FADD R54, R20, R69 ;  /* 0x0000004514367221 */ /* 0x008fe20000000000 */
[----:B------:R-:W3:Y:S01]  /*2280*/  LDS.128 R32, [R5+0x3600] ;  /* 0x0036000005207984 */ /* 0x000ee20000000c00 */
[----:B------:R-:W-:Y:S01]  /*2290*/  FADD R64, R22, R71 ;  /* 0x0000004716407221 */ /* 0x000fe20000000000 */
[----:B------:R-:W-:Y:S01]  /*22a0*/  FADD R69, R21, R70 ;  /* 0x0000004615457221 */ /* 0x000fe20000000000 */
[----:B------:R-:W-:-:S02]  /*22b0*/  FADD R71, R23, R72 ;  /* 0x0000004817477221 */ /* 0x000fc40000000000 */
[----:B------:R5:W3:Y:S01]  /*22c0*/  LDS.128 R20, [R5+0x3610] ;  /* 0x0036100005147984 */ /* 0x000ae20000000c00 */
[----:B------:R-:W-:Y:S02]  /*22d0*/  IMAD.U32 R66, R66, 0x10000, RZ ;  /* 0x0001000042427824 */ /* 0x000fe400078e00ff */
[----:B----4-:R-:W-:Y:S01]  /*22e0*/  FADD R46, R46, R75 ;  /* 0x0000004b2e2e7221 */ /* 0x010fe20000000000 */
[----:B------:R-:W-:Y:S01]  /*22f0*/  IMAD.U32 R68, R68, 0x10000, RZ ;  /* 0x0001000044447824 */ /* 0x000fe200078e00ff */
[C---:B------:R-:W-:Y:S01]  /*2300*/  PRMT R70, R42.reuse, 0x7632, R70 ;  /* 0x000076322a467816 */ /* 0x040fe20000000046 */
[--C-:B------:R-:W-:Y:S01]  /*2310*/  FADD R45, R45, R66.reuse ;  /* 0x000000422d2d7221 */ /* 0x100fe20000000000 */
[----:B------:R-:W-:Y:S01]  /*2320*/  IMAD.U32 R75, R42, 0x10000, RZ ;  /* 0x000100002a4b7824 */ /* 0x000fe200078e00ff */
[----:B------:R-:W-:Y:S02]  /*2330*/  PRMT R66, R40, 0x7632, R66 ;  /* 0x0000763228427816 */ /* 0x000fe40000000042 */
[----:B------:R-:W-:Y:S01]  /*2340*/  PRMT R42, R43, 0x7632, R42 ;  /* 0x000076322b2a7816 */ /* 0x000fe2000000002a */
[--C-:B------:R-:W-:Y:S01]  /*2350*/  FADD R47, R47, R68.reuse ;  /* 0x000000442f2f7221 */ /* 0x100fe20000000000 */
[C---:B------:R-:W-:Y:S01]  /*2360*/  PRMT R68, R41.reuse, 0x7632, R68 ;  /* 0x0000763229447816 */ /* 0x040fe20000000044 */
[----:B------:R-:W-:Y:S01]  /*2370*/  IMAD.U32 R41, R41, 0x10000, RZ ;  /* 0x0001000029297824 */ /* 0x000fe200078e00ff */
[----:B-----5:R-:W-:Y:S01]  /*2380*/  PRMT R5, R48, 0x7632, R5 ;  /* 0x0000763230057816 */ /* 0x020fe20000000005 */
[----:B------:R-:W-:-:S02]  /*2390*/  IMAD.U32 R43, R43, 0x10000, RZ ;  /* 0x000100002b2b7824 */ /* 0x000fc400078e00ff */
[----:B------:R-:W-:Y:S01]  /*23a0*/  FADD R44, R44, R73 ;  /* 0x000000492c2c7221 */ /* 0x000fe20000000000 */
[----:B------:R-:W-:Y:S02]  /*23b0*/  IMAD.U32 R66, R66, 0x10000, RZ ;  /* 0x0001000042427824 */ /* 0x000fe400078e00ff */
[----:B------:R-:W-:Y:S02]  /*23c0*/  IMAD.U32 R42, R42, 0x10000, RZ ;  /* 0x000100002a2a7824 */ /* 0x000fe400078e00ff */
[----:B-1----:R-:W-:Y:S01]  /*23d0*/  FADD R26, R26, R41 ;  /* 0x000000291a1a7221 */ /* 0x002fe20000000000 */
[----:B------:R-:W-:Y:S02]  /*23e0*/  IMAD.U32 R73, R40, 0x10000, RZ ;  /* 0x0001000028497824 */ /* 0x000fe400078e00ff */
[----:B------:R-:W-:Y:S01]  /*23f0*/  FADD R41, R25, R66 ;  /* 0x0000004219297221 */ /* 0x000fe20000000000 */
[----:B--2---:R-:W-:Y:S01]  /*2400*/  FADD R30, R30, R43 ;  /* 0x0000002b1e1e7221 */ /* 0x004fe20000000000 */
[--C-:B------:R-:W-:Y:S01]  /*2410*/  FADD R31, R31, R42.reuse ;  /* 0x0000002a1f1f7221 */ /* 0x100fe20000000000 */
[----:B------:R-:W-:Y:S01]  /*2420*/  IMAD.U32 R43, R48, 0x10000, RZ ;  /* 0x00010000302b7824 */ /* 0x000fe200078e00ff */
[----:B------:R-:W-:Y:S01]  /*2430*/  PRMT R25, R50, 0x7632, R25 ;  /* 0x0000763232197816 */ /* 0x000fe20000000019 */
[----:B------:R-:W-:Y:S01]  /*2440*/  IMAD.U32 R48, R5, 0x10000, RZ ;  /* 0x0001000005307824 */ /* 0x000fe200078e00ff */
[----:B------:R-:W-:Y:S01]  /*2450*/  PRMT R42, R51, 0x7632, R42 ;  /* 0x00007632332a7816 */ /* 0x000fe2000000002a */
[----:B------:R-:W-:Y:S01]  /*2460*/  FADD R40, R24, R73 ;  /* 0x0000004918287221 */ /* 0x000fe20000000000 */
[----:B------:R-:W-:Y:S01]  /*2470*/  IMAD.U32 R73, R50, 0x10000, RZ ;  /* 0x0001000032497824 */ /* 0x000fe200078e00ff */
[----:B------:R-:W-:-:S02]  /*2480*/  ISETP.NE.AND P6, PT, R78, RZ, PT ;  /* 0x000000ff4e00720c */ /* 0x000fc40003fc5270 */
[C---:B------:R-:W-:Y:S01]  /*2490*/  PRMT R24, R49.reuse, 0x7632, R24 ;  /* 0x0000763231187816 */ /* 0x040fe20000000018 */
[----:B------:R-:W-:Y:S02]  /*24a0*/  IMAD.U32 R49, R49, 0x10000, RZ ;  /* 0x0001000031317824 */ /* 0x000fe400078e00ff */
[----:B---3--:R-:W-:Y:S01]  /*24b0*/  FADD R33, R33, R48 ;  /* 0x0000003021217221 */ /* 0x008fe20000000000 */
[----:B------:R-:W-:Y:S02]  /*24c0*/  IMAD.U32 R48, R25, 0x10000, RZ ;  /* 0x0001000019307824 */ /* 0x000fe400078e00ff */
[----:B------:R-:W-:Y:S01]  /*24d0*/  IMAD.U32 R50, R42, 0x10000, RZ ;  /* 0x000100002a327824 */ /* 0x000fe200078e00ff */
[----:B------:R-:W-:Y:S01]  /*24e0*/  F2FP.BF16.F32.PACK_AB R8, R9, R8 ;  /* 0x000000080908723e */ /* 0x000fe200000010ff */
[----:B------:R-:W-:Y:S02]  /*24f0*/  IMAD.U32 R51, R51, 0x10000, RZ ;  /* 0x0001000033337824 */ /* 0x000fe400078e00ff */
[----:B------:R-:W-:Y:S01]  /*2500*/  FADD R42, R20, R73 ;  /* 0x00000049142a7221 */ /* 0x000fe20000000000 */
[----:B------:R-:W-:-:S02]  /*2510*/  VIADD R73, R3, 0xc000 ;  /* 0x0000c00003497836 */ /* 0x000fc40000000000 */
[----:B------:R-:W-:Y:S01]  /*2520*/  FADD R34, R34, R49 ;  /* 0x0000003122227221 */ /* 0x000fe20000000000 */
[----:B------:R-:W-:Y:S01]  /*2530*/  F2FP.BF16.F32.PACK_AB R9, R11, R10 ;  /* 0x0000000a0b09723e */ /* 0x000fe200000010ff */
[----:B------:R-:W-:Y:S02]  /*2540*/  IMAD.U32 R68, R68, 0x10000, RZ ;  /* 0x0001000044447824 */ /* 0x000fe400078e00ff */
[----:B------:R-:W-:Y:S01]  /*2550*/  FADD R32, R32, R43 ;  /* 0x0000002b20207221 */ /* 0x000fe20000000000 */
[----:B------:R-:W-:Y:S02]  /*2560*/  IMAD.U32 R70, R70, 0x10000, RZ ;  /* 0x0001000046467824 */ /* 0x000fe400078e00ff */
[----:B------:R-:W-:Y:S01]  /*2570*/  FADD R49, R21, R48 ;  /* 0x0000003015317221 */ /* 0x000fe20000000000 */
[----:B------:R-:W-:Y:S01]  /*2580*/  F2FP.BF16.F32.PACK_AB R10, R13, R12 ;  /* 0x0000000c0d0a723e */ /* 0x000fe200000010ff */
[----:B------:R-:W-:Y:S02]  /*2590*/  IMAD.U32 R24, R24, 0x10000, RZ ;  /* 0x0001000018187824 */ /* 0x000fe400078e00ff */
[----:B------:R-:W-:Y:S01]  /*25a0*/  FADD R43, R22, R51 ;  /* 0x00000033162b7221 */ /* 0x000fe20000000000 */
[----:B------:R-:W-:Y:S01]  /*25b0*/  FADD R48, R23, R50 ;  /* 0x0000003217307221 */ /* 0x000fe20000000000 */
[----:B------:R-:W-:Y:S01]  /*25c0*/  F2FP.BF16.F32.PACK_AB R11, R15, R14 ;  /* 0x0000000e0f0b723e */ /* 0x000fe200000010ff */
[----:B------:R-:W-:Y:S01]  /*25d0*/  VIADD R13, R3, 0x18000 ;  /* 0x00018000030d7836 */ /* 0x000fe20000000000 */
[----:B------:R-:W-:Y:S01]  /*25e0*/  F2FP.BF16.F32.PACK_AB R16, R17, R16 ;  /* 0x000000101110723e */ /* 0x000fe200000010ff */
[----:B------:R-:W-:-:S02]  /*25f0*/  VIADD R15, R3, 0x24000 ;  /* 0x00024000030f7836 */ /* 0x000fc40000000000 */
[C---:B------:R-:W-:Y:S02]  /*2600*/  VIADD R21, R3.reuse, 0x30000 ;  /* 0x0003000003157836 */ /* 0x040fe40000000000 */
[C---:B------:R-:W-:Y:S02]  /*2610*/  VIADD R23, R3.reuse, 0x3c000 ;  /* 0x0003c00003177836 */ /* 0x040fe40000000000 */
[C---:B------:R-:W-:Y:S02]  /*2620*/  VIADD R25, R3.reuse, 0x48000 ;  /* 0x0004800003197836 */ /* 0x040fe40000000000 */
[----:B------:R-:W-:Y:S02]  /*2630*/  VIADD R51, R3, 0x54000 ;  /* 0x0005400003337836 */ /* 0x000fe40000000000 */
[----:B------:R-:W-:-:S04]  /*2640*/  IMAD.WIDE R72, R73, 0x2, R6 ;  /* 0x0000000249487825 */ /* 0x000fc800078e0206 */
[----:B------:R-:W-:Y:S01]  /*2650*/  FADD R27, R27, R68 ;  /* 0x000000441b1b7221 */ /* 0x000fe20000000000 */
[----:B------:R-:W-:Y:S01]  /*2660*/  FADD R28, R28, R75 ;  /* 0x0000004b1c1c7221 */ /* 0x000fe20000000000 */
[----:B------:R-:W-:Y:S01]  /*2670*/  FADD R29, R29, R70 ;  /* 0x000000461d1d7221 */ /* 0x000fe20000000000 */
[----:B------:R-:W-:Y:S01]  /*2680*/  F2FP.BF16.F32.PACK_AB R17, R19, R18 ;  /* 0x000000121311723e */ /* 0x000fe200000010ff */
[----:B------:R-:W-:Y:S01]  /*2690*/  FADD R35, R35, R24 ;  /* 0x0000001823237221 */ /* 0x000fe20000000000 */
[----:B------:R-:W-:Y:S01]  /*26a0*/  F2FP.BF16.F32.PACK_AB R56, R57, R56 ;  /* 0x000000383938723e */ /* 0x000fe200000010ff */
[--C-:B------:R-:W-:Y:S01]  /*26b0*/  IMAD.WIDE R12, R13, 0x2, R6.reuse ;  /* 0x000000020d0c7825 */ /* 0x100fe200078e0206 */
[----:B------:R-:W-:Y:S02]  /*26c0*/  F2FP.BF16.F32.PACK_AB R18, R53, R0 ;  /* 0x000000003512723e */ /* 0x000fe400000010ff */
[----:B------:R-:W-:Y:S01]  /*26d0*/  F2FP.BF16.F32.PACK_AB R19, R55, R2 ;  /* 0x000000023713723e */ /* 0x000fe200000010ff */
[--C-:B------:R-:W-:Y:S01]  /*26e0*/  IMAD.WIDE R14, R15, 0x2, R6.reuse ;  /* 0x000000020f0e7825 */ /* 0x100fe200078e0206 */
[----:B------:R-:W-:Y:S01]  /*26f0*/  F2FP.BF16.F32.PACK_AB R57, R59, R58 ;  /* 0x0000003a3b39723e */ /* 0x000fe200000010ff */
[----:B------:R1:W-:Y:S01]  /*2700*/  @P6 STG.E.128 desc[UR22][R72.64], R8 ;  /* 0x0000000848006986 */ /* 0x0003e2000c101d16 */
[----:B------:R-:W-:Y:S01]  /*2710*/  F2FP.BF16.F32.PACK_AB R58, R61, R60 ;  /* 0x0000003c3d3a723e */ /* 0x000fe200000010ff */
[----:B------:R-:W-:Y:S01]  /*2720*/  IMAD.WIDE R20, R21, 0x2, R6 ;  /* 0x0000000215147825 */ /* 0x000fe200078e0206 */
[----:B------:R-:W-:-:S02]  /*2730*/  F2FP.BF16.F32.PACK_AB R59, R63, R62 ;  /* 0x0000003e3f3b723e */ /* 0x000fc400000010ff */
[----:B------:R-:W-:Y:S01]  /*2740*/  F2FP.BF16.F32.PACK_AB R4, R65, R4 ;  /* 0x000000044104723e */ /* 0x000fe200000010ff */
[----:B------:R-:W-:Y:S01]  /*2750*/  IMAD.WIDE R22, R23, 0x2, R6 ;  /* 0x0000000217167825 */ /* 0x000fe200078e0206 */
[----:B------:R-:W-:-:S03]  /*2760*/  F2FP.BF16.F32.PACK_AB R5, R67, R52 ;  /* 0x000000344305723e */ /* 0x000fc600000010ff */
[----:B------:R-:W-:-:S04]  /*2770*/  IMAD.WIDE R24, R25, 0x2, R6 ;  /* 0x0000000219187825 */ /* 0x000fc800078e0206 */
[----:B------:R-:W-:Y:S01]  /*2780*/  IMAD.WIDE R50, R51, 0x2, R6 ;  /* 0x0000000233327825 */ /* 0x000fe200078e0206 */
[----:B------:R-:W-:Y:S02]  /*2790*/  F2FP.BF16.F32.PACK_AB R6, R37, R36 ;  /* 0x000000242506723e */ /* 0x000fe400000010ff */
[----:B------:R-:W-:Y:S02]  /*27a0*/  F2FP.BF16.F32.PACK_AB R7, R39, R38 ;  /* 0x000000262707723e */ /* 0x000fe400000010ff */
[----:B-1----:R-:W-:Y:S02]  /*27b0*/  F2FP.BF16.F32.PACK_AB R8, R69, R54 ;  /* 0x000000364508723e */ /* 0x002fe400000010ff */
[----:B------:R-:W-:Y:S02]  /*27c0*/  F2FP.BF16.F32.PACK_AB R9, R71, R64 ;  /* 0x000000404709723e */ /* 0x000fe400000010ff */
[----:B------:R-:W-:Y:S02]  /*27d0*/  F2FP.BF16.F32.PACK_AB R10, R45, R44 ;  /* 0x0000002c2d0a723e */ /* 0x000fe400000010ff */
[----:B------:R-:W-:Y:S01]  /*27e0*/  F2FP.BF16.F32.PACK_AB R11, R47, R46 ;  /* 0x0000002e2f0b723e */ /* 0x000fe200000010ff */
[----:B------:R1:W-:Y:S01]  /*27f0*/  @P5 STG.E.128 desc[UR22][R12.64], R16 ;  /* 0x000000100c005986 */ /* 0x0003e2000c101d16 */
[----:B------:R-:W-:-:S02]  /*2800*/  F2FP.BF16.F32.PACK_AB R36, R41, R40 ;  /* 0x000000282924723e */ /* 0x000fc400000010ff */
[----:B------:R-:W-:Y:S02]  /*2810*/  F2FP.BF16.F32.PACK_AB R37, R27, R26 ;  /* 0x0000001a1b25723e */ /* 0x000fe400000010ff */
[----:B------:R-:W-:Y:S02]  /*2820*/  F2FP.BF16.F32.PACK_AB R38, R29, R28 ;  /* 0x0000001c1d26723e */ /* 0x000fe400000010ff */
[----:B------:R-:W-:Y:S01]  /*2830*/  F2FP.BF16.F32.PACK_AB R39, R31, R30 ;  /* 0x0000001e1f27723e */ /* 0x000fe200000010ff */
[----:B------:R1:W-:Y:S04]  /*2840*/  @P4 STG.E.128 desc[UR22][R14.64], R56 ;  /* 0x000000380e004986 */ /* 0x0003e8000c101d16 */
[----:B------:R1:W-:Y:S04]  /*2850*/  @P3 STG.E.128 desc[UR22][R20.64], R4 ;  /* 0x0000000414003986 */ /* 0x0003e8000c101d16 */
[----:B------:R1:W-:Y:S01]  /*2860*/  @P2 STG.E.128 desc[UR22][R22.64], R8 ;  /* 0x0000000816002986 */ /* 0x0003e2000c101d16 */
[----:B------:R-:W-:-:S03]  /*2870*/  F2FP.BF16.F32.PACK_AB R40, R33, R32 ;  /* 0x000000202128723e */ /* 0x000fc600000010ff */
[----:B------:R1:W-:Y:S01]  /*2880*/  @P1 STG.E.128 desc[UR22][R24.64], R36 ;  /* 0x0000002418001986 */ /* 0x0003e2000c101d16 */
[----:B------:R-:W-:Y:S02]  /*2890*/  F2FP.BF16.F32.PACK_AB R41, R35, R34 ;  /* 0x000000222329723e */ /* 0x000fe400000010ff */
[----:B------:R-:W-:Y:S02]  /*28a0*/  F2FP.BF16.F32.PACK_AB R42, R49, R42 ;  /* 0x0000002a312a723e */ /* 0x000fe400000010ff */
[----:B------:R-:W-:Y:S01]  /*28b0*/  F2FP.BF16.F32.PACK_AB R43, R48, R43 ;  /* 0x0000002b302b723e */ /* 0x000fe200000010ff */
[----:B------:R-:W-:Y:S06]  /*28c0*/  @!P0 EXIT ;  /* 0x000000000000894d */ /* 0x000fec0003800000 */
[----:B------:R-:W-:Y:S01]  /*28d0*/  STG.E.128 desc[UR22][R50.64], R40 ;  /* 0x0000002832007986 */ /* 0x000fe2000c101d16 */
[----:B------:R-:W-:Y:S05]  /*28e0*/  EXIT ;  /* 0x000000000000794d */ /* 0x000fea0003800000 */
.L_x_1:
[----:B------:R-:W-:-:S00]  /*28f0*/  BRA `(.L_x_1) ;  /* 0xfffffffc00fc7947 */ /* 0x000fc0000383ffff */
[----:B------:R-:W-:-:S00]  /*2900*/  NOP ;  /* 0x0000000000007918 */ /* 0x000fc00000000000 */
[----:B------:R-:W-:-:S00]  /*2910*/  NOP ;  /* 0x0000000000007918 */ /* 0x000fc00000000000 */
[----:B------:R-:W-:-:S00]  /*2920*/  NOP ;  /* 0x0000000000007918 */ /* 0x000fc00000000000 */
[----:B------:R-:W-:-:S00]  /*2930*/  NOP ;  /* 0x0000000000007918 */ /* 0x000fc00000000000 */
[----:B------:R-:W-:-:S00]  /*2940*/  NOP ;  /* 0x0000000000007918 */ /* 0x000fc00000000000 */
[----:B------:R-:W-:-:S00]  /*2950*/  NOP ;  /* 0x0000000000007918 */ /* 0x000fc00000000000 */
[----:B------:R-:W-:-:S00]  /*2960*/  NOP ;  /* 0x0000000000007918 */ /* 0x000fc00000000000 */
[----:B------:R-:W-:-:S00]  /*2970*/  NOP ;  /* 0x0000000000007918 */ /* 0x000fc00000000000 */
.L_x_2:


//--------------------- .nv.shared.triton_mm      --------------------------
	.section	.nv.shared.triton_mm,"aw",@nobits
	.sectionflags	@""
	.align	16
	.zero		1024


//--------------------- .nv.constant0.triton_mm   --------------------------
	.section	.nv.constant0.triton_mm,"a",@progbits
	.sectionflags	@""
	.align	4
.nv.constant0.triton_mm:
	.zero		568
